// auto-generated by cutlass_sweep.gemm — config: {"arch": "sm_90", "cluster_m": 1, "cluster_n": 2, "dtype": "bf16", "stages": 4, "tile_k": 64, "tile_m": 256, "tile_n": 256}
#include "cutlass/cutlass.h"
#include "cutlass/gemm/collective/collective_builder.hpp"
#include "cutlass/gemm/device/gemm_universal_adapter.h"
#include "cutlass/gemm/kernel/gemm_universal.hpp"
#include "cutlass/epilogue/collective/collective_builder.hpp"

using ElemA = cutlass::bfloat16_t;
using ElemB = cutlass::bfloat16_t;
using ElemCD = cutlass::bfloat16_t;
using Acc  = float;
using TileShape    = cute::Shape<cute::_256, cute::_256, cute::_64>;
using ClusterShape = cute::Shape<cute::_1, cute::_2, cute::_1>;

using CollectiveEpilogue = typename cutlass::epilogue::collective::CollectiveBuilder<
    cutlass::arch::Sm90, cutlass::arch::OpClassTensorOp,
    TileShape, ClusterShape,
    cutlass::epilogue::collective::EpilogueTileAuto,
    Acc, Acc,
    ElemCD, cutlass::layout::RowMajor, 128 / cutlass::sizeof_bits<ElemCD>::value,
    ElemCD, cutlass::layout::RowMajor, 128 / cutlass::sizeof_bits<ElemCD>::value,
    cutlass::epilogue::collective::EpilogueScheduleAuto
  >::CollectiveOp;

using CollectiveMainloop = typename cutlass::gemm::collective::CollectiveBuilder<
    cutlass::arch::Sm90, cutlass::arch::OpClassTensorOp,
    ElemA, cutlass::layout::RowMajor, 128 / cutlass::sizeof_bits<ElemA>::value,
    ElemB, cutlass::layout::ColumnMajor, 128 / cutlass::sizeof_bits<ElemB>::value,
    Acc,
    TileShape, ClusterShape,
    cutlass::gemm::collective::StageCount<4>,
    cutlass::gemm::collective::KernelScheduleAuto
  >::CollectiveOp;

using GemmKernel = cutlass::gemm::kernel::GemmUniversal<
    cute::Shape<int,int,int,int>,
    CollectiveMainloop,
    CollectiveEpilogue
>;
using Gemm = cutlass::gemm::device::GemmUniversalAdapter<GemmKernel>;

// Force the device kernel symbol into the cubin without needing a host main.
auto* _anchor = &cutlass::device_kernel<GemmKernel>;


// ===== COMPILED SASS (sm_90a) =====

	.target	sm_90a

	.elftype	@"ET_EXEC"


//--------------------- .note.nv.tkinfo           --------------------------
	.section	.note.nv.tkinfo,"",@"SHT_NOTE"
	.sectionflags	@"SHF_NOTE_NV_TKINFO"
	.tkinfo
        /*0018*/ 	.word	0x00000002
        /*0030*/ 	.string	""
        /*0030*/ 	.string	"ptxas"
        /*0030*/ 	.string	"Cuda compilation tools, release 13.0, V13.0.88"
        /*0030*/ 	.string	"Build cuda_13.0.r13.0/compiler.36424714_0"
        /*0030*/ 	.string	"-arch sm_90a -m 64 "



//--------------------- .note.nv.cuinfo           --------------------------
	.section	.note.nv.cuinfo,"",@"SHT_NOTE"
	.sectionflags	@"SHF_NOTE_NV_CUINFO"
        /*0018*/ 	.short	0x0002
        /*001a*/ 	.short	0x005a
        /*001c*/ 	.short	0x0082
	.zero		2


//--------------------- .nv.info                  --------------------------
	.section	.nv.info,"",@"SHT_CUDA_INFO"
	.align	4


	//----- nvinfo : EIATTR_REGCOUNT
	.align		4
        /*0000*/ 	.byte	0x04, 0x2f
        /*0002*/ 	.short	(.L_15 - .L_14)
	.align		4
.L_14:
        /*0004*/ 	.word	index@(_ZN7cutlass13device_kernelINS_4gemm6kernel13GemmUniversalIN4cute5tupleIJiiiiEEENS1_10collective13CollectiveMmaINS1_34MainloopSm90TmaGmmaWarpSpecializedILi4ENS5_IJNS4_1CILi1EEENSA_ILi2EEESB_EEENS1_35KernelTmaWarpSpecializedCooperativeEEENS5_IJNSA_ILi256EEESG_NSA_ILi64EEEEEENS_10bfloat16_tENS5_IJlSB_lEEESJ_SK_NS4_8TiledMMAINS4_8MMA_AtomIJNS4_4SM904GMMA28MMA_64x256x16_F32BF16BF16_SSILNSO_5MajorE0ELSQ_0ELNSO_7ScaleInE1ELSR_1EEEEEENS4_6LayoutINS5_IJSC_SB_SB_EEENS5_IJSB_NSA_ILi0EEESW_EEEEENS5_IJNS4_10UnderscoreESZ_SZ_EEEEENS4_23SM90_TMA_LOAD_MULTICASTENS4_14ComposedLayoutINS4_7SwizzleILi3ELi4ELi3EEENS4_18smem_ptr_flag_bitsILi16EEENSU_INS5_IJNSA_ILi8EEESH_EEENS5_IJSH_SB_EEEEEEEvNS4_8identityENS4_13SM90_TMA_LOADES1C_vS1D_EENS_8epilogue10collective6detail29Sm90TmaWarpSpecializedAdapterINS1H_15DefaultEpilogueISJ_SK_SK_NS1G_6thread17LinearCombinationISJ_Li1EffLNS1L_9ScaleType4KindE0ELNS_15FloatRoundStyleE2ESJ_EENS1_15EpilogueDefaultEEEEEvvEEEEvNT_6ParamsE)
        /*0008*/ 	.word	0x000000a8


	//----- nvinfo : EIATTR_FRAME_SIZE
	.align		4
.L_15:
        /*000c*/ 	.byte	0x04, 0x11
        /*000e*/ 	.short	(.L_17 - .L_16)
	.align		4
.L_16:
        /*0010*/ 	.word	index@(_ZN7cutlass13device_kernelINS_4gemm6kernel13GemmUniversalIN4cute5tupleIJiiiiEEENS1_10collective13CollectiveMmaINS1_34MainloopSm90TmaGmmaWarpSpecializedILi4ENS5_IJNS4_1CILi1EEENSA_ILi2EEESB_EEENS1_35KernelTmaWarpSpecializedCooperativeEEENS5_IJNSA_ILi256EEESG_NSA_ILi64EEEEEENS_10bfloat16_tENS5_IJlSB_lEEESJ_SK_NS4_8TiledMMAINS4_8MMA_AtomIJNS4_4SM904GMMA28MMA_64x256x16_F32BF16BF16_SSILNSO_5MajorE0ELSQ_0ELNSO_7ScaleInE1ELSR_1EEEEEENS4_6LayoutINS5_IJSC_SB_SB_EEENS5_IJSB_NSA_ILi0EEESW_EEEEENS5_IJNS4_10UnderscoreESZ_SZ_EEEEENS4_23SM90_TMA_LOAD_MULTICASTENS4_14ComposedLayoutINS4_7SwizzleILi3ELi4ELi3EEENS4_18smem_ptr_flag_bitsILi16EEENSU_INS5_IJNSA_ILi8EEESH_EEENS5_IJSH_SB_EEEEEEEvNS4_8identityENS4_13SM90_TMA_LOADES1C_vS1D_EENS_8epilogue10collective6detail29Sm90TmaWarpSpecializedAdapterINS1H_15DefaultEpilogueISJ_SK_SK_NS1G_6thread17LinearCombinationISJ_Li1EffLNS1L_9ScaleType4KindE0ELNS_15FloatRoundStyleE2ESJ_EENS1_15EpilogueDefaultEEEEEvvEEEEvNT_6ParamsE)
        /*0014*/ 	.word	0x00000788


	//----- nvinfo : EIATTR_MIN_STACK_SIZE
	.align		4
.L_17:
        /*0018*/ 	.byte	0x04, 0x12
        /*001a*/ 	.short	(.L_19 - .L_18)
	.align		4
.L_18:
        /*001c*/ 	.word	index@(_ZN7cutlass13device_kernelINS_4gemm6kernel13GemmUniversalIN4cute5tupleIJiiiiEEENS1_10collective13CollectiveMmaINS1_34MainloopSm90TmaGmmaWarpSpecializedILi4ENS5_IJNS4_1CILi1EEENSA_ILi2EEESB_EEENS1_35KernelTmaWarpSpecializedCooperativeEEENS5_IJNSA_ILi256EEESG_NSA_ILi64EEEEEENS_10bfloat16_tENS5_IJlSB_lEEESJ_SK_NS4_8TiledMMAINS4_8MMA_AtomIJNS4_4SM904GMMA28MMA_64x256x16_F32BF16BF16_SSILNSO_5MajorE0ELSQ_0ELNSO_7ScaleInE1ELSR_1EEEEEENS4_6LayoutINS5_IJSC_SB_SB_EEENS5_IJSB_NSA_ILi0EEESW_EEEEENS5_IJNS4_10UnderscoreESZ_SZ_EEEEENS4_23SM90_TMA_LOAD_MULTICASTENS4_14ComposedLayoutINS4_7SwizzleILi3ELi4ELi3EEENS4_18smem_ptr_flag_bitsILi16EEENSU_INS5_IJNSA_ILi8EEESH_EEENS5_IJSH_SB_EEEEEEEvNS4_8identityENS4_13SM90_TMA_LOADES1C_vS1D_EENS_8epilogue10collective6detail29Sm90TmaWarpSpecializedAdapterINS1H_15DefaultEpilogueISJ_SK_SK_NS1G_6thread17LinearCombinationISJ_Li1EffLNS1L_9ScaleType4KindE0ELNS_15FloatRoundStyleE2ESJ_EENS1_15EpilogueDefaultEEEEEvvEEEEvNT_6ParamsE)
        /*0020*/ 	.word	0x00000788
.L_19:


//--------------------- .nv.compat                --------------------------
	.section	.nv.compat,"",@"SHT_CUDA_COMPAT_INFO"
	.align	4
        /*0000*/ 	.byte	0x02, 0x09, 0x01, 0x00, 0x02, 0x02, 0x04, 0x00, 0x02, 0x05, 0x05, 0x00, 0x03, 0x07, 0x01, 0x01
        /*0010*/ 	.byte	0x02, 0x03, 0x01, 0x00, 0x02, 0x06, 0x01, 0x00, 0x04, 0x0b, 0x08, 0x00, 0x00, 0x00, 0x00, 0x00
        /*0020*/ 	.byte	0x00, 0x00, 0x00, 0x00


//--------------------- .nv.info._ZN7cutlass13device_kernelINS_4gemm6kernel13GemmUniversalIN4cute5tupleIJiiiiEEENS1_10collective13CollectiveMmaINS1_34MainloopSm90TmaGmmaWarpSpecializedILi4ENS5_IJNS4_1CILi1EEENSA_ILi2EEESB_EEENS1_35KernelTmaWarpSpecializedCooperativeEEENS5_IJNSA_ILi256EEESG_NSA_ILi64EEEEEENS_10bfloat16_tENS5_IJlSB_lEEESJ_SK_NS4_8TiledMMAINS4_8MMA_AtomIJNS4_4SM904GMMA28MMA_64x256x16_F32BF16BF16_SSILNSO_5MajorE0ELSQ_0ELNSO_7ScaleInE1ELSR_1EEEEEENS4_6LayoutINS5_IJSC_SB_SB_EEENS5_IJSB_NSA_ILi0EEESW_EEEEENS5_IJNS4_10UnderscoreESZ_SZ_EEEEENS4_23SM90_TMA_LOAD_MULTICASTENS4_14ComposedLayoutINS4_7SwizzleILi3ELi4ELi3EEENS4_18smem_ptr_flag_bitsILi16EEENSU_INS5_IJNSA_ILi8EEESH_EEENS5_IJSH_SB_EEEEEEEvNS4_8identityENS4_13SM90_TMA_LOADES1C_vS1D_EENS_8epilogue10collective6detail29Sm90TmaWarpSpecializedAdapterINS1H_15DefaultEpilogueISJ_SK_SK_NS1G_6thread17LinearCombinationISJ_Li1EffLNS1L_9ScaleType4KindE0ELNS_15FloatRoundStyleE2ESJ_EENS1_15EpilogueDefaultEEEEEvvEEEEvNT_6ParamsE --------------------------
	.section	.nv.info._ZN7cutlass13device_kernelINS_4gemm6kernel13GemmUniversalIN4cute5tupleIJiiiiEEENS1_10collective13CollectiveMmaINS1_34MainloopSm90TmaGmmaWarpSpecializedILi4ENS5_IJNS4_1CILi1EEENSA_ILi2EEESB_EEENS1_35KernelTmaWarpSpecializedCooperativeEEENS5_IJNSA_ILi256EEESG_NSA_ILi64EEEEEENS_10bfloat16_tENS5_IJlSB_lEEESJ_SK_NS4_8TiledMMAINS4_8MMA_AtomIJNS4_4SM904GMMA28MMA_64x256x16_F32BF16BF16_SSILNSO_5MajorE0ELSQ_0ELNSO_7ScaleInE1ELSR_1EEEEEENS4_6LayoutINS5_IJSC_SB_SB_EEENS5_IJSB_NSA_ILi0EEESW_EEEEENS5_IJNS4_10UnderscoreESZ_SZ_EEEEENS4_23SM90_TMA_LOAD_MULTICASTENS4_14ComposedLayoutINS4_7SwizzleILi3ELi4ELi3EEENS4_18smem_ptr_flag_bitsILi16EEENSU_INS5_IJNSA_ILi8EEESH_EEENS5_IJSH_SB_EEEEEEEvNS4_8identityENS4_13SM90_TMA_LOADES1C_vS1D_EENS_8epilogue10collective6detail29Sm90TmaWarpSpecializedAdapterINS1H_15DefaultEpilogueISJ_SK_SK_NS1G_6thread17LinearCombinationISJ_Li1EffLNS1L_9ScaleType4KindE0ELNS_15FloatRoundStyleE2ESJ_EENS1_15EpilogueDefaultEEEEEvvEEEEvNT_6ParamsE,"",@"SHT_CUDA_INFO"
	.sectionflags	@""
	.align	4


	//----- nvinfo : EIATTR_CUDA_API_VERSION
	.align		4
        /*0000*/ 	.byte	0x04, 0x37
        /*0002*/ 	.short	(.L_21 - .L_20)
.L_20:
        /*0004*/ 	.word	0x00000082


	//----- nvinfo : EIATTR_KPARAM_INFO
	.align		4
.L_21:
        /*0008*/ 	.byte	0x04, 0x17
        /*000a*/ 	.short	(.L_23 - .L_22)
.L_22:
        /*000c*/ 	.word	0x00000000
        /*0010*/ 	.short	0x0000
        /*0012*/ 	.short	0x0070
        /*0014*/ 	.byte	0x00, 0xf0, 0x01, 0x10


	//----- nvinfo : EIATTR_SPARSE_MMA_MASK
	.align		4
.L_23:
        /*0018*/ 	.byte	0x03, 0x50
        /*001a*/ 	.short	0x0000


	//----- nvinfo : EIATTR_MAXREG_COUNT
	.align		4
        /*001c*/ 	.byte	0x03, 0x1b
        /*001e*/ 	.short	0x00a8


	//----- nvinfo : EIATTR_NUM_BARRIERS
	.align		4
        /*0020*/ 	.byte	0x02, 0x4c
        /*0022*/ 	.byte	0x01
	.zero		1


	//----- nvinfo : EIATTR_EXTERNS
	.align		4
        /*0024*/ 	.byte	0x04, 0x0f
        /*0026*/ 	.short	(.L_25 - .L_24)


	//   ....[0]....
	.align		4
.L_24:
        /*0028*/ 	.word	index@(__assertfail)


	//----- nvinfo : EIATTR_ANNOTATIONS
	.align		4
.L_25:
        /*002c*/ 	.byte	0x04, 0x55
        /*002e*/ 	.short	(.L_27 - .L_26)


	//   ....[0]....
.L_26:
        /*0030*/ 	.word	0x00000001
        /*0034*/ 	.byte	0x90, 0x09, 0x00, 0x00, 0x01, 0x00, 0x00, 0x00, 0xa0, 0x09, 0x00, 0x00, 0x01, 0x00, 0x00, 0x00
        /* <DEDUP_REMOVED lines=716> */
        /*2d04*/ 	.byte	0x80, 0xb8, 0x01, 0x00, 0x01, 0x00, 0x00, 0x00, 0xa0, 0xb8, 0x01, 0x00


	//----- nvinfo : EIATTR_MERCURY_ISA_VERSION
	.align		4
.L_27:
        /*2d10*/ 	.byte	0x03, 0x5f
        /*2d12*/ 	.short	0x0101


	//----- nvinfo : EIATTR_INT_WARP_WIDE_INSTR_OFFSETS
	.align		4
        /*2d14*/ 	.byte	0x04, 0x31
        /*2d16*/ 	.short	(.L_29 - .L_28)


	//   ....[0]....
.L_28:
        /*2d18*/ 	.word	0x00000550


	//   ....[1]....
        /*2d1c*/ 	.word	0x00000600


	//   ....[2]....
        /*2d20*/ 	.word	0x000006e0


	//   ....[3]....
        /*2d24*/ 	.word	0x00008f60


	//----- nvinfo : EIATTR_COOP_GROUP_MASK_REGIDS
	.align		4
.L_29:
        /*2d28*/ 	.byte	0x04, 0x29
        /*2d2a*/ 	.short	(.L_31 - .L_30)


	//   ....[0]....
.L_30:
        /*2d2c*/ 	.word	0xffffffff


	//   ....[1]....
        /*2d30*/ 	.word	0xffffffff


	//   ....[2]....
        /*2d34*/ 	.word	0xffffffff


	//   ....[3]....
        /*2d38*/ 	.word	0xffffffff


	//   ....[4]....
        /*2d3c*/ 	.word	0xffffffff


	//   ....[5]....
        /*2d40*/ 	.word	0xffffffff


	//----- nvinfo : EIATTR_COOP_GROUP_INSTR_OFFSETS
	.align		4
.L_31:
        /*2d44*/ 	.byte	0x04, 0x28
        /*2d46*/ 	.short	(.L_33 - .L_32)


	//   ....[0]....
.L_32:
        /*2d48*/ 	.word	0x00000070


	//   ....[1]....
        /*2d4c*/ 	.word	0x00000080


	//   ....[2]....
        /*2d50*/ 	.word	0x000001a0


	//   ....[3]....
        /*2d54*/ 	.word	0x000003c0


	//   ....[4]....
        /*2d58*/ 	.word	0x000007d0


	//   ....[5]....
        /*2d5c*/ 	.word	0x000013a0


	//----- nvinfo : EIATTR_REG_RECONFIG
	.align		4
.L_33:
        /*2d60*/ 	.byte	0x01, 0x54
	.zero		2


	//----- nvinfo : EIATTR_SYSCALL_OFFSETS
	.align		4
        /*2d64*/ 	.byte	0x04, 0x46
        /*2d66*/ 	.short	(.L_35 - .L_34)


	//   ....[0]....
.L_34:
        /*2d68*/ 	.word	0x00001550


	//----- nvinfo : EIATTR_MBARRIER_INSTR_OFFSETS
	.align		4
.L_35:
        /*2d6c*/ 	.byte	0x04, 0x39
        /*2d6e*/ 	.short	(.L_37 - .L_36)


	//   ....[0]....
.L_36:
        /*2d70*/ 	.word	0x00000320
        /*2d74*/ 	.word	0x000000ff
        /*2d78*/ 	.word	0x00000000
        /*2d7c*/ 	.short	0x0100
        /*2d7e*/ 	.byte	0x08
	.zero		1


	//   ....[1]....
        /*2d80*/ 	.word	0x00000330
        /*2d84*/ 	.word	0x000000ff
        /*2d88*/ 	.word	0x00000020
        /*2d8c*/ 	.short	0x0100
        /*2d8e*/ 	.byte	0x08
	.zero		1


	//   ....[2]....
        /*2d90*/ 	.word	0x00000340
        /*2d94*/ 	.word	0x000000ff
        /*2d98*/ 	.word	0x00000008
        /*2d9c*/ 	.short	0x0100
        /*2d9e*/ 	.byte	0x08
	.zero		1


	//   ....[3]....
        /*2da0*/ 	.word	0x00000350
        /*2da4*/ 	.word	0x000000ff
        /*2da8*/ 	.word	0x00000028
        /*2dac*/ 	.short	0x0100
        /*2dae*/ 	.byte	0x08
	.zero		1


	//   ....[4]....
        /*2db0*/ 	.word	0x00000360
        /*2db4*/ 	.word	0x000000ff
        /*2db8*/ 	.word	0x00000010
        /*2dbc*/ 	.short	0x0100
        /*2dbe*/ 	.byte	0x08
	.zero		1


	//   ....[5]....
        /*2dc0*/ 	.word	0x00000370
        /*2dc4*/ 	.word	0x000000ff
        /*2dc8*/ 	.word	0x00000030
        /*2dcc*/ 	.short	0x0100
        /*2dce*/ 	.byte	0x08
	.zero		1


	//   ....[6]....
        /*2dd0*/ 	.word	0x00000380
        /*2dd4*/ 	.word	0x000000ff
        /*2dd8*/ 	.word	0x00000018
        /*2ddc*/ 	.short	0x0100
        /*2dde*/ 	.byte	0x08
	.zero		1


	//   ....[7]....
        /*2de0*/ 	.word	0x00000390
        /*2de4*/ 	.word	0x000000ff
        /*2de8*/ 	.word	0x00000038
        /*2dec*/ 	.short	0x0100
        /*2dee*/ 	.byte	0x08
	.zero		1


	//   ....[8]....
        /*2df0*/ 	.word	0x00000750
        /*2df4*/ 	.word	0x000000ff
        /*2df8*/ 	.word	0x00000050
        /*2dfc*/ 	.short	0x0100
        /*2dfe*/ 	.byte	0x07
	.zero		1


	//   ....[9]....
        /*2e00*/ 	.word	0x00000780
        /*2e04*/ 	.word	0x000000ff
        /*2e08*/ 	.word	0x00000058
        /*2e0c*/ 	.short	0x0100
        /*2e0e*/ 	.byte	0x07
	.zero		1


	//   ....[10]....
        /*2e10*/ 	.word	0x00001630
        /*2e14*/ 	.word	0x00000004
        /*2e18*/ 	.word	0x00000000
        /*2e1c*/ 	.short	0x010a
        /*2e1e*/ 	.byte	0x3f
	.zero		1


	//   ....[11]....
        /*2e20*/ 	.word	0x00001670
        /*2e24*/ 	.word	0x00000004
        /*2e28*/ 	.word	0x00000000
        /*2e2c*/ 	.short	0x010a
        /*2e2e*/ 	.byte	0x3f
	.zero		1


	//   ....[12]....
        /*2e30*/ 	.word	0x00004cc0
        /*2e34*/ 	.word	0x00000004
        /*2e38*/ 	.word	0x00000000
        /*2e3c*/ 	.short	0x010a
        /*2e3e*/ 	.byte	0x3f
	.zero		1


	//   ....[13]....
        /*2e40*/ 	.word	0x00004d00
        /*2e44*/ 	.word	0x00000004
        /*2e48*/ 	.word	0x00000000
        /*2e4c*/ 	.short	0x010a
        /*2e4e*/ 	.byte	0x3f
	.zero		1


	//   ....[14]....
        /*2e50*/ 	.word	0x00008df0
        /*2e54*/ 	.word	0x00000004
        /*2e58*/ 	.word	0x00000000
        /*2e5c*/ 	.short	0x0101
        /*2e5e*/ 	.byte	0x3f
	.zero		1


	//   ....[15]....
        /*2e60*/ 	.word	0x00008ff0
        /*2e64*/ 	.word	0x00000000
        /*2e68*/ 	.word	0x00000000
        /*2e6c*/ 	.short	0x0101
        /*2e6e*/ 	.byte	0x3f
	.zero		1


	//   ....[16]....
        /*2e70*/ 	.word	0x0001b3f0
        /*2e74*/ 	.word	0x0000000f
        /*2e78*/ 	.word	0x00000020
        /*2e7c*/ 	.short	0x010a
        /*2e7e*/ 	.byte	0x3f
	.zero		1


	//   ....[17]....
        /*2e80*/ 	.word	0x0001b810
        /*2e84*/ 	.word	0x00000003
        /*2e88*/ 	.word	0x00000058
        /*2e8c*/ 	.short	0x0101
        /*2e8e*/ 	.byte	0x3f
	.zero		1


	//   ....[18]....
        /*2e90*/ 	.word	0x0001bfa0
        /*2e94*/ 	.word	0x00000005
        /*2e98*/ 	.word	0x00000000
        /*2e9c*/ 	.short	0x010a
        /*2e9e*/ 	.byte	0x3f
	.zero		1


	//   ....[19]....
        /*2ea0*/ 	.word	0x0001c030
        /*2ea4*/ 	.word	0x00000007
        /*2ea8*/ 	.word	0x00000000
        /*2eac*/ 	.short	0x010a
        /*2eae*/ 	.byte	0x3f
	.zero		1


	//   ....[20]....
        /*2eb0*/ 	.word	0x0001c0c0
        /*2eb4*/ 	.word	0x00000007
        /*2eb8*/ 	.word	0x00000000
        /*2ebc*/ 	.short	0x010a
        /*2ebe*/ 	.byte	0x3f
	.zero		1


	//   ....[21]....
        /*2ec0*/ 	.word	0x0001c150
        /*2ec4*/ 	.word	0x00000003
        /*2ec8*/ 	.word	0x00000000
        /*2ecc*/ 	.short	0x010a
        /*2ece*/ 	.byte	0x3f
	.zero		1


	//   ....[22]....
        /*2ed0*/ 	.word	0x0001c1b0
        /*2ed4*/ 	.word	0x00000004
        /*2ed8*/ 	.word	0x00000000
        /*2edc*/ 	.short	0x010a
        /*2ede*/ 	.byte	0x3f
	.zero		1


	//   ....[23]....
        /*2ee0*/ 	.word	0x0001c200
        /*2ee4*/ 	.word	0x00000004
        /*2ee8*/ 	.word	0x00000000
        /*2eec*/ 	.short	0x010a
        /*2eee*/ 	.byte	0x3f
	.zero		1


	//   ....[24]....
        /*2ef0*/ 	.word	0x0001c2d0
        /*2ef4*/ 	.word	0x0000000f
        /*2ef8*/ 	.word	0x00000020
        /*2efc*/ 	.short	0x010a
        /*2efe*/ 	.byte	0x3f
	.zero		1


	//   ....[25]....
        /*2f00*/ 	.word	0x0001c3a0
        /*2f04*/ 	.word	0x00000005
        /*2f08*/ 	.word	0x00000000
        /*2f0c*/ 	.short	0x010a
        /*2f0e*/ 	.byte	0x3f
	.zero		1


	//   ....[26]....
        /*2f10*/ 	.word	0x0001c3f0
        /*2f14*/ 	.word	0x00000007
        /*2f18*/ 	.word	0x00000000
        /*2f1c*/ 	.short	0x010a
        /*2f1e*/ 	.byte	0x3f
	.zero		1


	//   ....[27]....
        /*2f20*/ 	.word	0x0001c440
        /*2f24*/ 	.word	0x00000007
        /*2f28*/ 	.word	0x00000000
        /*2f2c*/ 	.short	0x010a
        /*2f2e*/ 	.byte	0x3f
	.zero		1


	//----- nvinfo : EIATTR_NUM_MBARRIERS
	.align		4
.L_37:
        /*2f30*/ 	.byte	0x03, 0x38
        /*2f32*/ 	.short	0x000a


	//----- nvinfo : EIATTR_EXIT_INSTR_OFFSETS
	.align		4
        /*2f34*/ 	.byte	0x04, 0x1c
        /*2f36*/ 	.short	(.L_39 - .L_38)


	//   ....[0]....
.L_38:
        /*2f38*/ 	.word	0x00000a30


	//   ....[1]....
        /*2f3c*/ 	.word	0x000012c0


	//   ....[2]....
        /*2f40*/ 	.word	0x0001aa70


	//   ....[3]....
        /*2f44*/ 	.word	0x0001b090


	//   ....[4]....
        /*2f48*/ 	.word	0x0001c1a0


	//----- nvinfo : EIATTR_MAX_THREADS
	.align		4
.L_39:
        /*2f4c*/ 	.byte	0x04, 0x05
        /*2f4e*/ 	.short	(.L_41 - .L_40)
.L_40:
        /*2f50*/ 	.word	0x00000180
        /*2f54*/ 	.word	0x00000001
        /*2f58*/ 	.word	0x00000001


	//----- nvinfo : EIATTR_CRS_STACK_SIZE
	.align		4
.L_41:
        /*2f5c*/ 	.byte	0x04, 0x1e
        /*2f5e*/ 	.short	(.L_43 - .L_42)
.L_42:
        /*2f60*/ 	.word	0x00000000


	//----- nvinfo : EIATTR_CBANK_PARAM_SIZE
	.align		4
.L_43:
        /*2f64*/ 	.byte	0x03, 0x19
        /*2f66*/ 	.short	0x0470


	//----- nvinfo : EIATTR_PARAM_CBANK
	.align		4
        /*2f68*/ 	.byte	0x04, 0x0a
        /*2f6a*/ 	.short	(.L_45 - .L_44)
	.align		4
.L_44:
        /*2f6c*/ 	.word	index@(.nv.constant0._ZN7cutlass13device_kernelINS_4gemm6kernel13GemmUniversalIN4cute5tupleIJiiiiEEENS1_10collective13CollectiveMmaINS1_34MainloopSm90TmaGmmaWarpSpecializedILi4ENS5_IJNS4_1CILi1EEENSA_ILi2EEESB_EEENS1_35KernelTmaWarpSpecializedCooperativeEEENS5_IJNSA_ILi256EEESG_NSA_ILi64EEEEEENS_10bfloat16_tENS5_IJlSB_lEEESJ_SK_NS4_8TiledMMAINS4_8MMA_AtomIJNS4_4SM904GMMA28MMA_64x256x16_F32BF16BF16_SSILNSO_5MajorE0ELSQ_0ELNSO_7ScaleInE1ELSR_1EEEEEENS4_6LayoutINS5_IJSC_SB_SB_EEENS5_IJSB_NSA_ILi0EEESW_EEEEENS5_IJNS4_10UnderscoreESZ_SZ_EEEEENS4_23SM90_TMA_LOAD_MULTICASTENS4_14ComposedLayoutINS4_7SwizzleILi3ELi4ELi3EEENS4_18smem_ptr_flag_bitsILi16EEENSU_INS5_IJNSA_ILi8EEESH_EEENS5_IJSH_SB_EEEEEEEvNS4_8identityENS4_13SM90_TMA_LOADES1C_vS1D_EENS_8epilogue10collective6detail29Sm90TmaWarpSpecializedAdapterINS1H_15DefaultEpilogueISJ_SK_SK_NS1G_6thread17LinearCombinationISJ_Li1EffLNS1L_9ScaleType4KindE0ELNS_15FloatRoundStyleE2ESJ_EENS1_15EpilogueDefaultEEEEEvvEEEEvNT_6ParamsE)
        /*2f70*/ 	.short	0x0210
        /*2f72*/ 	.short	0x0470


	//----- nvinfo : EIATTR_SW_WAR
	.align		4
.L_45:
        /*2f74*/ 	.byte	0x04, 0x36
        /*2f76*/ 	.short	(.L_47 - .L_46)
.L_46:
        /*2f78*/ 	.word	0x00000008
.L_47:


//--------------------- .nv.callgraph             --------------------------
	.section	.nv.callgraph,"",@"SHT_CUDA_CALLGRAPH"
	.align	4
	.sectionentsize	8
	.align		4
        /*0000*/ 	.word	0x00000000
	.align		4
        /*0004*/ 	.word	0xffffffff
	.align		4
        /*0008*/ 	.word	index@(_ZN7cutlass13device_kernelINS_4gemm6kernel13GemmUniversalIN4cute5tupleIJiiiiEEENS1_10collective13CollectiveMmaINS1_34MainloopSm90TmaGmmaWarpSpecializedILi4ENS5_IJNS4_1CILi1EEENSA_ILi2EEESB_EEENS1_35KernelTmaWarpSpecializedCooperativeEEENS5_IJNSA_ILi256EEESG_NSA_ILi64EEEEEENS_10bfloat16_tENS5_IJlSB_lEEESJ_SK_NS4_8TiledMMAINS4_8MMA_AtomIJNS4_4SM904GMMA28MMA_64x256x16_F32BF16BF16_SSILNSO_5MajorE0ELSQ_0ELNSO_7ScaleInE1ELSR_1EEEEEENS4_6LayoutINS5_IJSC_SB_SB_EEENS5_IJSB_NSA_ILi0EEESW_EEEEENS5_IJNS4_10UnderscoreESZ_SZ_EEEEENS4_23SM90_TMA_LOAD_MULTICASTENS4_14ComposedLayoutINS4_7SwizzleILi3ELi4ELi3EEENS4_18smem_ptr_flag_bitsILi16EEENSU_INS5_IJNSA_ILi8EEESH_EEENS5_IJSH_SB_EEEEEEEvNS4_8identityENS4_13SM90_TMA_LOADES1C_vS1D_EENS_8epilogue10collective6detail29Sm90TmaWarpSpecializedAdapterINS1H_15DefaultEpilogueISJ_SK_SK_NS1G_6thread17LinearCombinationISJ_Li1EffLNS1L_9ScaleType4KindE0ELNS_15FloatRoundStyleE2ESJ_EENS1_15EpilogueDefaultEEEEEvvEEEEvNT_6ParamsE)
	.align		4
        /*000c*/ 	.word	index@(__assertfail)
	.align		4
        /*0010*/ 	.word	0x00000000
	.align		4
        /*0014*/ 	.word	0xfffffffe
	.align		4
        /*0018*/ 	.word	0x00000000
	.align		4
        /*001c*/ 	.word	0xfffffffd
	.align		4
        /*0020*/ 	.word	0x00000000
	.align		4
        /*0024*/ 	.word	0xfffffffc


//--------------------- .nv.constant4             --------------------------
	.section	.nv.constant4,"a",@progbits
	.align	8
	.align		8
.nv.constant4:
        /*0000*/ 	.dword	__assertfail
	.align		8
        /*0008*/ 	.dword	__unnamed_1
	.align		8
        /*0010*/ 	.dword	_ZN39_INTERNAL_c0660630_4_k_cu_c21c1879_30664cuda3std3__45__cpo5beginE
	.align		8
        /*0018*/ 	.dword	_ZN39_INTERNAL_c0660630_4_k_cu_c21c1879_30664cuda3std3__45__cpo3endE
	.align		8
        /*0020*/ 	.dword	_ZN39_INTERNAL_c0660630_4_k_cu_c21c1879_30664cuda3std3__45__cpo6cbeginE
	.align		8
        /*0028*/ 	.dword	_ZN39_INTERNAL_c0660630_4_k_cu_c21c1879_30664cuda3std3__45__cpo4cendE
	.align		8
        /*0030*/ 	.dword	_ZN39_INTERNAL_c0660630_4_k_cu_c21c1879_30664cuda3std3__441_GLOBAL__N__c0660630_4_k_cu_c21c1879_30666ignoreE
	.align		8
        /*0038*/ 	.dword	_ZN39_INTERNAL_c0660630_4_k_cu_c21c1879_30664cuda3std3__419piecewise_constructE
	.align		8
        /*0040*/ 	.dword	_ZN39_INTERNAL_c0660630_4_k_cu_c21c1879_30664cuda3std3__48in_placeE
	.align		8
        /*0048*/ 	.dword	_ZN39_INTERNAL_c0660630_4_k_cu_c21c1879_30664cuda3std6ranges3__45__cpo4swapE
	.align		8
        /*0050*/ 	.dword	_ZN39_INTERNAL_c0660630_4_k_cu_c21c1879_30664cuda3std6ranges3__45__cpo9iter_moveE
	.align		8
        /*0058*/ 	.dword	_ZN39_INTERNAL_c0660630_4_k_cu_c21c1879_30664cute7productE
	.align		8
        /*0060*/ 	.dword	_ZN39_INTERNAL_c0660630_4_k_cu_c21c1879_30664cute1_E
	.align		8
        /*0068*/ 	.dword	$str$22
	.align		8
        /*0070*/ 	.dword	$str$23


//--------------------- .text._ZN7cutlass13device_kernelINS_4gemm6kernel13GemmUniversalIN4cute5tupleIJiiiiEEENS1_10collective13CollectiveMmaINS1_34MainloopSm90TmaGmmaWarpSpecializedILi4ENS5_IJNS4_1CILi1EEENSA_ILi2EEESB_EEENS1_35KernelTmaWarpSpecializedCooperativeEEENS5_IJNSA_ILi256EEESG_NSA_ILi64EEEEEENS_10bfloat16_tENS5_IJlSB_lEEESJ_SK_NS4_8TiledMMAINS4_8MMA_AtomIJNS4_4SM904GMMA28MMA_64x256x16_F32BF16BF16_SSILNSO_5MajorE0ELSQ_0ELNSO_7ScaleInE1ELSR_1EEEEEENS4_6LayoutINS5_IJSC_SB_SB_EEENS5_IJSB_NSA_ILi0EEESW_EEEEENS5_IJNS4_10UnderscoreESZ_SZ_EEEEENS4_23SM90_TMA_LOAD_MULTICASTENS4_14ComposedLayoutINS4_7SwizzleILi3ELi4ELi3EEENS4_18smem_ptr_flag_bitsILi16EEENSU_INS5_IJNSA_ILi8EEESH_EEENS5_IJSH_SB_EEEEEEEvNS4_8identityENS4_13SM90_TMA_LOADES1C_vS1D_EENS_8epilogue10collective6detail29Sm90TmaWarpSpecializedAdapterINS1H_15DefaultEpilogueISJ_SK_SK_NS1G_6thread17LinearCombinationISJ_Li1EffLNS1L_9ScaleType4KindE0ELNS_15FloatRoundStyleE2ESJ_EENS1_15EpilogueDefaultEEEEEvvEEEEvNT_6ParamsE --------------------------
	.section	.text._ZN7cutlass13device_kernelINS_4gemm6kernel13GemmUniversalIN4cute5tupleIJiiiiEEENS1_10collective13CollectiveMmaINS1_34MainloopSm90TmaGmmaWarpSpecializedILi4ENS5_IJNS4_1CILi1EEENSA_ILi2EEESB_EEENS1_35KernelTmaWarpSpecializedCooperativeEEENS5_IJNSA_ILi256EEESG_NSA_ILi64EEEEEENS_10bfloat16_tENS5_IJlSB_lEEESJ_SK_NS4_8TiledMMAINS4_8MMA_AtomIJNS4_4SM904GMMA28MMA_64x256x16_F32BF16BF16_SSILNSO_5MajorE0ELSQ_0ELNSO_7ScaleInE1ELSR_1EEEEEENS4_6LayoutINS5_IJSC_SB_SB_EEENS5_IJSB_NSA_ILi0EEESW_EEEEENS5_IJNS4_10UnderscoreESZ_SZ_EEEEENS4_23SM90_TMA_LOAD_MULTICASTENS4_14ComposedLayoutINS4_7SwizzleILi3ELi4ELi3EEENS4_18smem_ptr_flag_bitsILi16EEENSU_INS5_IJNSA_ILi8EEESH_EEENS5_IJSH_SB_EEEEEEEvNS4_8identityENS4_13SM90_TMA_LOADES1C_vS1D_EENS_8epilogue10collective6detail29Sm90TmaWarpSpecializedAdapterINS1H_15DefaultEpilogueISJ_SK_SK_NS1G_6thread17LinearCombinationISJ_Li1EffLNS1L_9ScaleType4KindE0ELNS_15FloatRoundStyleE2ESJ_EENS1_15EpilogueDefaultEEEEEvvEEEEvNT_6ParamsE,"ax",@progbits
	.align	128
.text._ZN7cutlass13device_kernelINS_4gemm6kernel13GemmUniversalIN4cute5tupleIJiiiiEEENS1_10collective13CollectiveMmaINS1_34MainloopSm90TmaGmmaWarpSpecializedILi4ENS5_IJNS4_1CILi1EEENSA_ILi2EEESB_EEENS1_35KernelTmaWarpSpecializedCooperativeEEENS5_IJNSA_ILi256EEESG_NSA_ILi64EEEEEENS_10bfloat16_tENS5_IJlSB_lEEESJ_SK_NS4_8TiledMMAINS4_8MMA_AtomIJNS4_4SM904GMMA28MMA_64x256x16_F32BF16BF16_SSILNSO_5MajorE0ELSQ_0ELNSO_7ScaleInE1ELSR_1EEEEEENS4_6LayoutINS5_IJSC_SB_SB_EEENS5_IJSB_NSA_ILi0EEESW_EEEEENS5_IJNS4_10UnderscoreESZ_SZ_EEEEENS4_23SM90_TMA_LOAD_MULTICASTENS4_14ComposedLayoutINS4_7SwizzleILi3ELi4ELi3EEENS4_18smem_ptr_flag_bitsILi16EEENSU_INS5_IJNSA_ILi8EEESH_EEENS5_IJSH_SB_EEEEEEEvNS4_8identityENS4_13SM90_TMA_LOADES1C_vS1D_EENS_8epilogue10collective6detail29Sm90TmaWarpSpecializedAdapterINS1H_15DefaultEpilogueISJ_SK_SK_NS1G_6thread17LinearCombinationISJ_Li1EffLNS1L_9ScaleType4KindE0ELNS_15FloatRoundStyleE2ESJ_EENS1_15EpilogueDefaultEEEEEvvEEEEvNT_6ParamsE:
        .type           _ZN7cutlass13device_kernelINS_4gemm6kernel13GemmUniversalIN4cute5tupleIJiiiiEEENS1_10collective13CollectiveMmaINS1_34MainloopSm90TmaGmmaWarpSpecializedILi4ENS5_IJNS4_1CILi1EEENSA_ILi2EEESB_EEENS1_35KernelTmaWarpSpecializedCooperativeEEENS5_IJNSA_ILi256EEESG_NSA_ILi64EEEEEENS_10bfloat16_tENS5_IJlSB_lEEESJ_SK_NS4_8TiledMMAINS4_8MMA_AtomIJNS4_4SM904GMMA28MMA_64x256x16_F32BF16BF16_SSILNSO_5MajorE0ELSQ_0ELNSO_7ScaleInE1ELSR_1EEEEEENS4_6LayoutINS5_IJSC_SB_SB_EEENS5_IJSB_NSA_ILi0EEESW_EEEEENS5_IJNS4_10UnderscoreESZ_SZ_EEEEENS4_23SM90_TMA_LOAD_MULTICASTENS4_14ComposedLayoutINS4_7SwizzleILi3ELi4ELi3EEENS4_18smem_ptr_flag_bitsILi16EEENSU_INS5_IJNSA_ILi8EEESH_EEENS5_IJSH_SB_EEEEEEEvNS4_8identityENS4_13SM90_TMA_LOADES1C_vS1D_EENS_8epilogue10collective6detail29Sm90TmaWarpSpecializedAdapterINS1H_15DefaultEpilogueISJ_SK_SK_NS1G_6thread17LinearCombinationISJ_Li1EffLNS1L_9ScaleType4KindE0ELNS_15FloatRoundStyleE2ESJ_EENS1_15EpilogueDefaultEEEEEvvEEEEvNT_6ParamsE,@function
        .size           _ZN7cutlass13device_kernelINS_4gemm6kernel13GemmUniversalIN4cute5tupleIJiiiiEEENS1_10collective13CollectiveMmaINS1_34MainloopSm90TmaGmmaWarpSpecializedILi4ENS5_IJNS4_1CILi1EEENSA_ILi2EEESB_EEENS1_35KernelTmaWarpSpecializedCooperativeEEENS5_IJNSA_ILi256EEESG_NSA_ILi64EEEEEENS_10bfloat16_tENS5_IJlSB_lEEESJ_SK_NS4_8TiledMMAINS4_8MMA_AtomIJNS4_4SM904GMMA28MMA_64x256x16_F32BF16BF16_SSILNSO_5MajorE0ELSQ_0ELNSO_7ScaleInE1ELSR_1EEEEEENS4_6LayoutINS5_IJSC_SB_SB_EEENS5_IJSB_NSA_ILi0EEESW_EEEEENS5_IJNS4_10UnderscoreESZ_SZ_EEEEENS4_23SM90_TMA_LOAD_MULTICASTENS4_14ComposedLayoutINS4_7SwizzleILi3ELi4ELi3EEENS4_18smem_ptr_flag_bitsILi16EEENSU_INS5_IJNSA_ILi8EEESH_EEENS5_IJSH_SB_EEEEEEEvNS4_8identityENS4_13SM90_TMA_LOADES1C_vS1D_EENS_8epilogue10collective6detail29Sm90TmaWarpSpecializedAdapterINS1H_15DefaultEpilogueISJ_SK_SK_NS1G_6thread17LinearCombinationISJ_Li1EffLNS1L_9ScaleType4KindE0ELNS_15FloatRoundStyleE2ESJ_EENS1_15EpilogueDefaultEEEEEvvEEEEvNT_6ParamsE,(.L_x_579 - _ZN7cutlass13device_kernelINS_4gemm6kernel13GemmUniversalIN4cute5tupleIJiiiiEEENS1_10collective13CollectiveMmaINS1_34MainloopSm90TmaGmmaWarpSpecializedILi4ENS5_IJNS4_1CILi1EEENSA_ILi2EEESB_EEENS1_35KernelTmaWarpSpecializedCooperativeEEENS5_IJNSA_ILi256EEESG_NSA_ILi64EEEEEENS_10bfloat16_tENS5_IJlSB_lEEESJ_SK_NS4_8TiledMMAINS4_8MMA_AtomIJNS4_4SM904GMMA28MMA_64x256x16_F32BF16BF16_SSILNSO_5MajorE0ELSQ_0ELNSO_7ScaleInE1ELSR_1EEEEEENS4_6LayoutINS5_IJSC_SB_SB_EEENS5_IJSB_NSA_ILi0EEESW_EEEEENS5_IJNS4_10UnderscoreESZ_SZ_EEEEENS4_23SM90_TMA_LOAD_MULTICASTENS4_14ComposedLayoutINS4_7SwizzleILi3ELi4ELi3EEENS4_18smem_ptr_flag_bitsILi16EEENSU_INS5_IJNSA_ILi8EEESH_EEENS5_IJSH_SB_EEEEEEEvNS4_8identityENS4_13SM90_TMA_LOADES1C_vS1D_EENS_8epilogue10collective6detail29Sm90TmaWarpSpecializedAdapterINS1H_15DefaultEpilogueISJ_SK_SK_NS1G_6thread17LinearCombinationISJ_Li1EffLNS1L_9ScaleType4KindE0ELNS_15FloatRoundStyleE2ESJ_EENS1_15EpilogueDefaultEEEEEvvEEEEvNT_6ParamsE)
        .other          _ZN7cutlass13device_kernelINS_4gemm6kernel13GemmUniversalIN4cute5tupleIJiiiiEEENS1_10collective13CollectiveMmaINS1_34MainloopSm90TmaGmmaWarpSpecializedILi4ENS5_IJNS4_1CILi1EEENSA_ILi2EEESB_EEENS1_35KernelTmaWarpSpecializedCooperativeEEENS5_IJNSA_ILi256EEESG_NSA_ILi64EEEEEENS_10bfloat16_tENS5_IJlSB_lEEESJ_SK_NS4_8TiledMMAINS4_8MMA_AtomIJNS4_4SM904GMMA28MMA_64x256x16_F32BF16BF16_SSILNSO_5MajorE0ELSQ_0ELNSO_7ScaleInE1ELSR_1EEEEEENS4_6LayoutINS5_IJSC_SB_SB_EEENS5_IJSB_NSA_ILi0EEESW_EEEEENS5_IJNS4_10UnderscoreESZ_SZ_EEEEENS4_23SM90_TMA_LOAD_MULTICASTENS4_14ComposedLayoutINS4_7SwizzleILi3ELi4ELi3EEENS4_18smem_ptr_flag_bitsILi16EEENSU_INS5_IJNSA_ILi8EEESH_EEENS5_IJSH_SB_EEEEEEEvNS4_8identityENS4_13SM90_TMA_LOADES1C_vS1D_EENS_8epilogue10collective6detail29Sm90TmaWarpSpecializedAdapterINS1H_15DefaultEpilogueISJ_SK_SK_NS1G_6thread17LinearCombinationISJ_Li1EffLNS1L_9ScaleType4KindE0ELNS_15FloatRoundStyleE2ESJ_EENS1_15EpilogueDefaultEEEEEvvEEEEvNT_6ParamsE,@"STO_CUDA_ENTRY STV_DEFAULT"
_ZN7cutlass13device_kernelINS_4gemm6kernel13GemmUniversalIN4cute5tupleIJiiiiEEENS1_10collective13CollectiveMmaINS1_34MainloopSm90TmaGmmaWarpSpecializedILi4ENS5_IJNS4_1CILi1EEENSA_ILi2EEESB_EEENS1_35KernelTmaWarpSpecializedCooperativeEEENS5_IJNSA_ILi256EEESG_NSA_ILi64EEEEEENS_10bfloat16_tENS5_IJlSB_lEEESJ_SK_NS4_8TiledMMAINS4_8MMA_AtomIJNS4_4SM904GMMA28MMA_64x256x16_F32BF16BF16_SSILNSO_5MajorE0ELSQ_0ELNSO_7ScaleInE1ELSR_1EEEEEENS4_6LayoutINS5_IJSC_SB_SB_EEENS5_IJSB_NSA_ILi0EEESW_EEEEENS5_IJNS4_10UnderscoreESZ_SZ_EEEEENS4_23SM90_TMA_LOAD_MULTICASTENS4_14ComposedLayoutINS4_7SwizzleILi3ELi4ELi3EEENS4_18smem_ptr_flag_bitsILi16EEENSU_INS5_IJNSA_ILi8EEESH_EEENS5_IJSH_SB_EEEEEEEvNS4_8identityENS4_13SM90_TMA_LOADES1C_vS1D_EENS_8epilogue10collective6detail29Sm90TmaWarpSpecializedAdapterINS1H_15DefaultEpilogueISJ_SK_SK_NS1G_6thread17LinearCombinationISJ_Li1EffLNS1L_9ScaleType4KindE0ELNS_15FloatRoundStyleE2ESJ_EENS1_15EpilogueDefaultEEEEEvvEEEEvNT_6ParamsE:
[----:B------:R-:W0:Y:S02]  /*0000*/  LDC R1, c[0x0][0x28] ;  /* 0x00000a00ff017b82 */ /* 0x000e240000000800 */
[----:B0-----:R-:W-:Y:S01]  /*0010*/  VIADD R1, R1, 0xfffff878 ;  /* 0xfffff87801017836 */ /* 0x001fe20000000000 */
[----:B------:R-:W0:Y:S01]  /*0020*/  S2R R5, SR_TID.X ;  /* 0x0000000000057919 */ /* 0x000e220000002100 */
[----:B------:R-:W-:Y:S01]  /*0030*/  ELECT P0, URZ, PT ;  /* 0x00000000003f782f */ /* 0x000fe20003800000 */
[----:B------:R-:W-:Y:S01]  /*0040*/  BSSY B0, `(.L_x_0) ;  /* 0x0000015000007945 */ /* 0x000fe20003800000 */
[--C-:B0-----:R-:W-:Y:S02]  /*0050*/  SHF.R.U32.HI R0, RZ, 0x5, R5.reuse ;  /* 0x00000005ff007819 */ /* 0x101fe40000011605 */
[----:B------:R-:W-:-:S03]  /*0060*/  SHF.R.U32.HI R2, RZ, 0x7, R5 ;  /* 0x00000007ff027819 */ /* 0x000fc60000011605 */
[----:B------:R-:W0:Y:S04]  /*0070*/  SHFL.IDX PT, R3, R0, RZ, 0x1f ;  /* 0x00001fff00037589 */ /* 0x000e2800000e0000 */
[----:B------:R-:W1:Y:S01]  /*0080*/  SHFL.IDX PT, R2, R2, RZ, 0x1f ;  /* 0x00001fff02027589 */ /* 0x000e6200000e0000 */
[----:B0-----:R-:W-:Y:S02]  /*0090*/  R2UR UR9, R3 ;  /* 0x00000000030972ca */ /* 0x001fe400000e0000 */
[----:B-1----:R-:W-:-:S11]  /*00a0*/  R2UR UR5, R2 ;  /* 0x00000000020572ca */ /* 0x002fd600000e0000 */
[----:B------:R-:W-:Y:S02]  /*00b0*/  USHF.R.S32.HI UR4, URZ, 0x1f, UR9 ;  /* 0x0000001f3f047899 */ /* 0x000fe40008011409 */
[----:B------:R-:W-:Y:S02]  /*00c0*/  ISETP.NE.OR P0, PT, RZ, UR9, !P0 ;  /* 0x00000009ff007c0c */ /* 0x000fe4000c705670 */
[----:B------:R-:W-:-:S04]  /*00d0*/  ULEA.HI UR4, UR4, UR9, URZ, 0x2 ;  /* 0x0000000904047291 */ /* 0x000fc8000f8f103f */
[----:B------:R-:W-:-:S04]  /*00e0*/  ULOP3.LUT UR4, UR4, 0xfffffffc, URZ, 0xc0, !UPT ;  /* 0xfffffffc04047892 */ /* 0x000fc8000f8ec03f */
[----:B------:R-:W-:-:S03]  /*00f0*/  UIADD3 UR9, UR9, -UR4, URZ ;  /* 0x8000000409097290 */ /* 0x000fc6000fffe03f */
[----:B------:R-:W-:Y:S09]  /*0100*/  @P0 BRA `(.L_x_1) ;  /* 0x0000000000200947 */ /* 0x000ff20003800000 */
[----:B------:R-:W-:Y:S02]  /*0110*/  ULDC.64 UR6, c[0x0][0x198] ;  /* 0x0000660000067ab9 */ /* 0x000fe40000000a00 */
[----:B------:R-:W-:Y:S02]  /*0120*/  UIADD3 UR10, UP0, UR6, 0xf0, URZ ;  /* 0x000000f0060a7890 */ /* 0x000fe4000ff1e03f */
[----:B------:R-:W-:Y:S02]  /*0130*/  UIADD3 UR6, UP1, UR6, 0x1f0, URZ ;  /* 0x000001f006067890 */ /* 0x000fe4000ff3e03f */
[----:B------:R-:W-:Y:S02]  /*0140*/  UIADD3.X UR11, URZ, UR7, URZ, UP0, !UPT ;  /* 0x000000073f0b7290 */ /* 0x000fe400087fe43f */
[----:B------:R-:W-:-:S07]  /*0150*/  UIADD3.X UR7, URZ, UR7, URZ, UP1, !UPT ;  /* 0x000000073f077290 */ /* 0x000fce0008ffe43f */
[----:B------:R0:W-:Y:S02]  /*0160*/  UTMACCTL.PF [UR10] ;  /* 0x000000000a0079b9 */ /* 0x0001e40008040000 */
[----:B------:R0:W-:Y:S02]  /*0170*/  UTMACCTL.PF [UR6] ;  /* 0x00000000060079b9 */ /* 0x0001e40008040000 */
[----:B0-----:R-:W-:Y:S01]  /*0180*/  NOP ;  /* 0x0000000000007918 */ /* 0x001fe20000000000 */
.L_x_1:
[----:B------:R-:W-:Y:S05]  /*0190*/  BSYNC B0 ;  /* 0x0000000000007941 */ /* 0x000fea0003800000 */
.L_x_0:
[----:B------:R-:W0:Y:S01]  /*01a0*/  SHFL.IDX PT, R2, R0, RZ, 0x1f ;  /* 0x00001fff00027589 */ /* 0x000e2200000e0000 */
[----:B------:R-:W-:Y:S01]  /*01b0*/  UISETP.NE.AND UP0, UPT, UR9, 0x3, UPT ;  /* 0x000000030900788c */ /* 0x000fe2000bf05270 */
[----:B------:R-:W-:Y:S01]  /*01c0*/  ISETP.NE.AND P2, PT, RZ, UR5, PT ;  /* 0x00000005ff007c0c */ /* 0x000fe2000bf45270 */
[----:B------:R-:W-:Y:S02]  /*01d0*/  UIADD3 UR16, UR5, -0x1, URZ ;  /* 0xffffffff05107890 */ /* 0x000fe4000fffe03f */
[----:B------:R-:W-:Y:S02]  /*01e0*/  UISETP.EQ.OR UP0, UPT, UR9, URZ, !UP0 ;  /* 0x0000003f0900728c */ /* 0x000fe4000c702670 */
[----:B------:R-:W-:Y:S02]  /*01f0*/  UISETP.GE.U32.AND UP1, UPT, UR16, 0x2, UPT ;  /* 0x000000021000788c */ /* 0x000fe4000bf26070 */
[----:B------:R-:W-:-:S04]  /*0200*/  UISETP.EQ.AND UP0, UPT, UR5, URZ, UP0 ;  /* 0x0000003f0500728c */ /* 0x000fc80008702270 */
[----:B------:R-:W-:-:S04]  /*0210*/  USEL UR40, URZ, 0x1, !UP0 ;  /* 0x000000013f287887 */ /* 0x000fc8000c000000 */
[----:B------:R-:W-:Y:S01]  /*0220*/  USEL UR40, UR40, 0x2, UP1 ;  /* 0x0000000228287887 */ /* 0x000fe20008800000 */
[----:B0-----:R-:W-:-:S13]  /*0230*/  ISETP.NE.AND P0, PT, R2, RZ, PT ;  /* 0x000000ff0200720c */ /* 0x001fda0003f05270 */
[----:B------:R-:W-:Y:S05]  /*0240*/  @P0 BRA `(.L_x_2) ;  /* 0x0000000000580947 */ /* 0x000fea0003800000 */
[----:B------:R-:W0:Y:S01]  /*0250*/  S2UR UR8, SR_CgaCtaId ;  /* 0x00000000000879c3 */ /* 0x000e220000008800 */
[----:B------:R-:W-:Y:S01]  /*0260*/  UMOV UR4, 0x400 ;  /* 0x0000040000047882 */ /* 0x000fe20000000000 */
[----:B------:R-:W-:Y:S01]  /*0270*/  UMOV UR5, 0x1 ;  /* 0x0000000100057882 */ /* 0x000fe20000000000 */
[----:B------:R-:W-:Y:S01]  /*0280*/  UMOV UR6, 0x4 ;  /* 0x0000000400067882 */ /* 0x000fe20000000000 */
[----:B------:R-:W-:Y:S01]  /*0290*/  ELECT P0, URZ, PT ;  /* 0x00000000003f782f */ /* 0x000fe20003800000 */
[----:B------:R-:W-:-:S04]  /*02a0*/  UIADD3 UR6, -UR6, 0x100000, URZ ;  /* 0x0010000006067890 */ /* 0x000fc8000fffe13f */
[----:B------:R-:W-:Y:S02]  /*02b0*/  USHF.L.U32 UR7, UR6, 0xb, URZ ;  /* 0x0000000b06077899 */ /* 0x000fe4000800063f */
[----:B------:R-:W-:Y:S02]  /*02c0*/  USHF.L.U32 UR6, UR6, 0x1, URZ ;  /* 0x0000000106067899 */ /* 0x000fe4000800063f */
[----:B0-----:R-:W-:Y:S02]  /*02d0*/  ULEA UR8, UR8, UR4, 0x18 ;  /* 0x0000000408087291 */ /* 0x001fe4000f8ec03f */
[----:B------:R-:W-:-:S04]  /*02e0*/  UIADD3 UR4, -UR5, 0x100000, URZ ;  /* 0x0010000005047890 */ /* 0x000fc8000fffe13f */
[----:B------:R-:W-:Y:S02]  /*02f0*/  USHF.L.U32 UR5, UR4, 0xb, URZ ;  /* 0x0000000b04057899 */ /* 0x000fe4000800063f */
[----:B------:R-:W-:Y:S01]  /*0300*/  USHF.L.U32 UR4, UR4, 0x1, URZ ;  /* 0x0000000104047899 */ /* 0x000fe2000800063f */
[----:B------:R-:W0:Y:S11]  /*0310*/  FENCE.VIEW.ASYNC.S ;  /* 0x00000000000073c6 */ /* 0x000e360000000000 */
[----:B0-----:R0:W1:Y:S01]  /*0320*/  SYNCS.EXCH.64 URZ, [UR8], UR4 ;  /* 0x00000004083f75b2 */ /* 0x0010620008000100 */
[----:B------:R0:W2:Y:S01]  /*0330*/  SYNCS.EXCH.64 URZ, [UR8+0x20], UR6 ;  /* 0x00002006083f75b2 */ /* 0x0000a20008000100 */
[----:B------:R0:W3:Y:S01]  /*0340*/  SYNCS.EXCH.64 URZ, [UR8+0x8], UR4 ;  /* 0x00000804083f75b2 */ /* 0x0000e20008000100 */
[----:B------:R0:W4:Y:S01]  /*0350*/  SYNCS.EXCH.64 URZ, [UR8+0x28], UR6 ;  /* 0x00002806083f75b2 */ /* 0x0001220008000100 */
[----:B------:R0:W0:Y:S01]  /*0360*/  SYNCS.EXCH.64 URZ, [UR8+0x10], UR4 ;  /* 0x00001004083f75b2 */ /* 0x0000220008000100 */
[----:B------:R0:W0:Y:S01]  /*0370*/  SYNCS.EXCH.64 URZ, [UR8+0x30], UR6 ;  /* 0x00003006083f75b2 */ /* 0x0000220008000100 */
[----:B------:R0:W0:Y:S01]  /*0380*/  SYNCS.EXCH.64 URZ, [UR8+0x18], UR4 ;  /* 0x00001804083f75b2 */ /* 0x0000220008000100 */
[----:B------:R0:W0:Y:S01]  /*0390*/  SYNCS.EXCH.64 URZ, [UR8+0x38], UR6 ;  /* 0x00003806083f75b2 */ /* 0x0000220008000100 */
[----:B------:R-:W-:Y:S01]  /*03a0*/  NOP ;  /* 0x0000000000007918 */ /* 0x000fe20000000000 */
.L_x_2:
[----:B------:R-:W5:Y:S01]  /*03b0*/  S2UR UR10, SR_CTAID.Y ;  /* 0x00000000000a79c3 */ /* 0x000f620000002600 */
[----:B------:R-:W1:Y:S01]  /*03c0*/  SHFL.IDX PT, R0, R0, RZ, 0x1f ;  /* 0x00001fff00007589 */ /* 0x000e6200000e0000 */
[----:B------:R-:W-:Y:S02]  /*03d0*/  SHF.R.S32.HI R3, RZ, 0x1f, R5 ;  /* 0x0000001fff037819 */ /* 0x000fe40000011405 */
[----:B------:R-:W-:Y:S02]  /*03e0*/  ELECT P0, URZ, PT ;  /* 0x00000000003f782f */ /* 0x000fe40003800000 */
[----:B------:R-:W-:Y:S01]  /*03f0*/  SHF.R.S32.HI R7, RZ, 0x1f, R2 ;  /* 0x0000001fff077819 */ /* 0x000fe20000011402 */
[----:B0-----:R-:W-:Y:S01]  /*0400*/  ULDC UR4, c[0x0][0x154] ;  /* 0x0000550000047ab9 */ /* 0x001fe20000000800 */
[----:B------:R-:W-:Y:S01]  /*0410*/  LEA.HI R3, R3, R5, RZ, 0x7 ;  /* 0x0000000503037211 */ /* 0x000fe200078f38ff */
[----:B------:R-:W-:Y:S01]  /*0420*/  ULDC UR11, c[0x0][0x148] ;  /* 0x00005200000b7ab9 */ /* 0x000fe20000000800 */
[----:B------:R-:W0:Y:S01]  /*0430*/  S2UR UR13, SR_CTAID.X ;  /* 0x00000000000d79c3 */ /* 0x000e220000002500 */
[----:B------:R-:W-:Y:S01]  /*0440*/  LEA.HI R7, R7, R2, RZ, 0x2 ;  /* 0x0000000207077211 */ /* 0x000fe200078f10ff */
[----:B------:R-:W-:Y:S01]  /*0450*/  NOP ;  /* 0x0000000000007918 */ /* 0x000fe20000000000 */
[----:B------:R-:W-:Y:S01]  /*0460*/  LOP3.LUT R3, R3, 0xffffff80, RZ, 0xc0, !PT ;  /* 0xffffff8003037812 */ /* 0x000fe200078ec0ff */
[----:B------:R-:W-:Y:S01]  /*0470*/  NOP ;  /* 0x0000000000007918 */ /* 0x000fe20000000000 */
[----:B------:R-:W-:-:S03]  /*0480*/  LOP3.LUT R7, R7, 0x3ffffffc, RZ, 0xc0, !PT ;  /* 0x3ffffffc07077812 */ /* 0x000fc600078ec0ff */
[----:B------:R-:W-:Y:S02]  /*0490*/  IMAD.IADD R3, R5, 0x1, -R3 ;  /* 0x0000000105037824 */ /* 0x000fe400078e0a03 */
[----:B------:R-:W-:Y:S01]  /*04a0*/  IMAD.IADD R2, R2, 0x1, -R7 ;  /* 0x0000000102027824 */ /* 0x000fe200078e0a07 */
[----:B-----5:R-:W-:Y:S02]  /*04b0*/  I2FP.F32.U32 R4, UR10 ;  /* 0x0000000a00047c45 */ /* 0x020fe40008201000 */
[----:B-1----:R-:W-:Y:S02]  /*04c0*/  ISETP.NE.OR P0, PT, R0, RZ, !P0 ;  /* 0x000000ff0000720c */ /* 0x002fe40004705670 */
[----:B------:R-:W-:Y:S01]  /*04d0*/  SHF.R.S32.HI R0, RZ, 0x1f, R3 ;  /* 0x0000001fff007819 */ /* 0x000fe20000011403 */
[----:B------:R-:W-:Y:S01]  /*04e0*/  FMUL R8, R4, UR4 ;  /* 0x0000000404087c20 */ /* 0x000fe20008400000 */
[----:B------:R-:W-:Y:S01]  /*04f0*/  ULDC UR4, c[0x0][0x150] ;  /* 0x0000540000047ab9 */ /* 0x000fe20000000800 */
[----:B0-----:R-:W-:-:S02]  /*0500*/  I2FP.F32.U32 R4, UR13 ;  /* 0x0000000d00047c45 */ /* 0x001fc40008201000 */
[----:B------:R-:W-:Y:S02]  /*0510*/  LEA.HI R0, R0, R3, RZ, 0x3 ;  /* 0x0000000300007211 */ /* 0x000fe400078f18ff */
[----:B------:R-:W0:Y:S01]  /*0520*/  F2I.U32.TRUNC.NTZ R8, R8 ;  /* 0x0000000800087305 */ /* 0x000e22000020f000 */
[----:B------:R-:W-:Y:S01]  /*0530*/  FMUL R6, R4, UR4 ;  /* 0x0000000404067c20 */ /* 0x000fe20008400000 */
[--C-:B------:R-:W-:Y:S02]  /*0540*/  SHF.R.S32.HI R4, RZ, 0x3, R0.reuse ;  /* 0x00000003ff047819 */ /* 0x100fe40000011400 */
[----:B------:R-:W-:Y:S01]  /*0550*/  VOTEU.ALL UP0, P0 ;  /* 0x00000000003f7886 */ /* 0x000fe20000000000 */
[----:B------:R-:W-:Y:S01]  /*0560*/  SHF.R.S32.HI R5, RZ, 0x1f, R0 ;  /* 0x0000001fff057819 */ /* 0x000fe20000011400 */
[----:B------:R-:W-:Y:S01]  /*0570*/  UMOV UR4, 0x20 ;  /* 0x0000002000047882 */ /* 0x000fe20000000000 */
[----:B------:R-:W1:Y:S01]  /*0580*/  LDC R0, c[0x0][0x140] ;  /* 0x00005000ff007b82 */ /* 0x000e620000000800 */
[----:B------:R-:W5:Y:S01]  /*0590*/  F2I.U32.TRUNC.NTZ R6, R6 ;  /* 0x0000000600067305 */ /* 0x000f62000020f000 */
[----:B------:R-:W-:Y:S01]  /*05a0*/  LEA.HI R5, R5, R4, RZ, 0x2 ;  /* 0x0000000405057211 */ /* 0x000fe200078f10ff */
[----:B------:R-:W-:Y:S01]  /*05b0*/  @!UP0 UMOV UR7, 0x400 ;  /* 0x0000040000078882 */ /* 0x000fe20000000000 */
[----:B------:R-:W-:-:S04]  /*05c0*/  @!UP0 UIADD3 UR4, -UR4, 0x100000, URZ ;  /* 0x0010000004048890 */ /* 0x000fc8000fffe13f */
[----:B------:R-:W-:Y:S02]  /*05d0*/  @!UP0 USHF.L.U32 UR5, UR4, 0xb, URZ ;  /* 0x0000000b04058899 */ /* 0x000fe4000800063f */
[----:B------:R-:W-:Y:S01]  /*05e0*/  @!UP0 USHF.L.U32 UR4, UR4, 0x1, URZ ;  /* 0x0000000104048899 */ /* 0x000fe2000800063f */
[----:B------:R-:W-:Y:S01]  /*05f0*/  LOP3.LUT R5, R5, 0xfffffffc, RZ, 0xc0, !PT ;  /* 0xfffffffc05057812 */ /* 0x000fe200078ec0ff */
[----:B------:R-:W-:Y:S01]  /*0600*/  VOTEU.ALL UP1, P0 ;  /* 0x00000000003f7886 */ /* 0x000fe20000020000 */
[----:B------:R-:W2:Y:S01]  /*0610*/  @!UP0 S2UR UR8, SR_CgaCtaId ;  /* 0x00000000000889c3 */ /* 0x000ea20000008800 */
[----:B0-----:R-:W-:Y:S02]  /*0620*/  R2UR UR12, R8 ;  /* 0x00000000080c72ca */ /* 0x001fe400000e0000 */
[----:B------:R-:W-:Y:S01]  /*0630*/  IMAD.IADD R5, R4, 0x1, -R5 ;  /* 0x0000000104057824 */ /* 0x000fe200078e0a05 */
[----:B-----5:R-:W-:-:S04]  /*0640*/  R2UR UR6, R6 ;  /* 0x00000000060672ca */ /* 0x020fc800000e0000 */
[----:B------:R-:W-:-:S06]  /*0650*/  LEA R2, R2, R5, 0x2 ;  /* 0x0000000502027211 */ /* 0x000fcc00078e10ff */
[----:B------:R-:W-:Y:S01]  /*0660*/  UIADD3 UR12, -UR12, URZ, URZ ;  /* 0x0000003f0c0c7290 */ /* 0x000fe2000fffe13f */
[----:B------:R-:W-:Y:S01]  /*0670*/  IMAD.SHL.U32 R5, R2, 0x4, RZ ;  /* 0x0000000402057824 */ /* 0x000fe200078e00ff */
[----:B-1----:R-:W-:Y:S02]  /*0680*/  ISETP.EQ.U32.AND P3, PT, R0, 0x1, PT ;  /* 0x000000010000780c */ /* 0x002fe40003f62070 */
[----:B------:R-:W-:Y:S02]  /*0690*/  UIMAD UR14, UR11, UR12, UR10 ;  /* 0x0000000c0b0e72a4 */ /* 0x000fe4000f8e020a */
[----:B------:R-:W-:Y:S01]  /*06a0*/  LOP3.LUT R152, R2, 0xc, R5, 0x78, !PT ;  /* 0x0000000c02987812 */ /* 0x000fe200078e7805 */
[----:B------:R-:W-:Y:S02]  /*06b0*/  UIADD3 UR6, -UR6, URZ, URZ ;  /* 0x0000003f06067290 */ /* 0x000fe4000fffe13f */
[----:B--2---:R-:W-:Y:S01]  /*06c0*/  @!UP0 ULEA UR7, UR8, UR7, 0x18 ;  /* 0x0000000708078291 */ /* 0x004fe2000f8ec03f */
[----:B------:R-:W-:Y:S01]  /*06d0*/  ISETP.NE.AND P1, PT, R152, UR14, PT ;  /* 0x0000000e98007c0c */ /* 0x000fe2000bf25270 */
[----:B------:R-:W-:Y:S01]  /*06e0*/  VOTEU.ALL UP0, P0 ;  /* 0x00000000003f7886 */ /* 0x000fe20000000000 */
[----:B------:R-:W-:Y:S01]  /*06f0*/  ULDC UR8, c[0x0][0x144] ;  /* 0x0000510000087ab9 */ /* 0x000fe20000000800 */
[----:B------:R-:W-:Y:S01]  /*0700*/  LOP3.LUT P0, RZ, R3, 0x7, RZ, 0xc0, !PT ;  /* 0x0000000703ff7812 */ /* 0x000fe2000780c0ff */
[----:B------:R-:W-:-:S03]  /*0710*/  UIMAD UR8, UR8, UR6, UR13 ;  /* 0x00000006080872a4 */ /* 0x000fc6000f8e020d */
[----:B------:R-:W-:-:S03]  /*0720*/  ISETP.LT.U32.AND P0, PT, R152, 0x2, !P0 ;  /* 0x000000029800780c */ /* 0x000fc60004701070 */
[----:B------:R-:W-:Y:S01]  /*0730*/  ISETP.EQ.OR P1, PT, RZ, UR8, !P1 ;  /* 0x00000008ff007c0c */ /* 0x000fe2000cf22670 */
[----:B------:R-:W0:Y:S02]  /*0740*/  FENCE.VIEW.ASYNC.S ;  /* 0x00000000000073c6 */ /* 0x000e240000000000 */
[----:B0-----:R0:W1:Y:S01]  /*0750*/  @!UP0 SYNCS.EXCH.64 URZ, [UR7+0x50], UR4 ;  /* 0x00005004073f85b2 */ /* 0x0010620008000100 */
[----:B------:R-:W-:-:S04]  /*0760*/  PLOP3.LUT P0, PT, P0, P1, PT, 0x80, 0x0 ;  /* 0x000000000000781c */ /* 0x000fc80000703070 */
[----:B------:R-:W-:Y:S01]  /*0770*/  P2R R17, PR, RZ, 0x1 ;  /* 0x00000001ff117803 */ /* 0x000fe20000000000 */
[----:B------:R0:W2:Y:S01]  /*0780*/  @!UP1 SYNCS.EXCH.64 URZ, [UR7+0x58], UR4 ;  /* 0x00005804073f95b2 */ /* 0x0000a20008000100 */
[----:B------:R-:W-:Y:S01]  /*0790*/  NOP ;  /* 0x0000000000007918 */ /* 0x000fe20000000000 */
[----:B------:R-:W-:Y:S06]  /*07a0*/  @!P3 BRA `(.L_x_3) ;  /* 0x000000000008b947 */ /* 0x000fec0003800000 */
[----:B-1234-:R-:W-:Y:S01]  /*07b0*/  UCGABAR_ARV ;  /* 0x00000000000079c7 */ /* 0x01efe20008000000 */
[----:B------:R-:W-:Y:S05]  /*07c0*/  BRA `(.L_x_4) ;  /* 0x0000000000047947 */ /* 0x000fea0003800000 */
.L_x_3:
[----:B-1234-:R-:W-:Y:S01]  /*07d0*/  NOP ;  /* 0x0000000000007918 */ /* 0x01efe20000000000 */
.L_x_4:
[----:B0-----:R-:W-:Y:S01]  /*07e0*/  ULDC UR4, c[0x0][0x65c] ;  /* 0x0001970000047ab9 */ /* 0x001fe20000000800 */
[----:B------:R-:W-:Y:S01]  /*07f0*/  UMOV UR5, URZ ;  /* 0x0000003f00057c82 */ /* 0x000fe20008000000 */
[----:B------:R-:W-:-:S03]  /*0800*/  UISETP.NE.AND UP0, UPT, UR4, 0x1, UPT ;  /* 0x000000010400788c */ /* 0x000fc6000bf05270 */
[----:B------:R-:W-:Y:S01]  /*0810*/  UMOV UR4, UR13 ;  /* 0x0000000d00047c82 */ /* 0x000fe20008000000 */
[----:B------:R-:W-:Y:S02]  /*0820*/  UP2UR UR45, UPR, URZ, 0x1 ;  /* 0x000000013f2d7883 */ /* 0x000fe40008000000 */
[----:B------:R-:W-:Y:S02]  /*0830*/  PLOP3.LUT P0, PT, PT, PT, UP0, 0x80, 0x0 ;  /* 0x000000000000781c */ /* 0x000fe40003f0f008 */
[----:B------:R-:W-:Y:S02]  /*0840*/  PLOP3.LUT P1, PT, PT, PT, UP0, 0x80, 0x0 ;  /* 0x000000000000781c */ /* 0x000fe40003f2f008 */
[----:B------:R-:W-:Y:S01]  /*0850*/  PLOP3.LUT P5, PT, PT, PT, UP0, 0x80, 0x0 ;  /* 0x000000000000781c */ /* 0x000fe20003faf008 */
[----:B------:R-:W-:Y:S01]  /*0860*/  @UP0 ULDC UR14, c[0x0][0x10] ;  /* 0x00000400000e0ab9 */ /* 0x000fe20000000800 */
[----:B------:R-:W-:Y:S01]  /*0870*/  @UP0 UMOV UR6, UR10 ;  /* 0x0000000a00060c82 */ /* 0x000fe20008000000 */
[----:B------:R-:W-:Y:S01]  /*0880*/  @UP0 UMOV UR7, URZ ;  /* 0x0000003f00070c82 */ /* 0x000fe20008000000 */
[----:B------:R-:W-:Y:S01]  /*0890*/  PLOP3.LUT P4, PT, PT, PT, UP0, 0x80, 0x0 ;  /* 0x000000000000781c */ /* 0x000fe20003f8f008 */
[----:B------:R-:W-:-:S03]  /*08a0*/  @UP0 UIMAD.WIDE.U32 UR14, UR13, UR14, UR6 ;  /* 0x0000000e0d0e02a5 */ /* 0x000fc6000f8e0006 */
[----:B------:R-:W-:Y:S01]  /*08b0*/  @!UP0 ULDC UR7, c[0x0][0xc] ;  /* 0x0000030000078ab9 */ /* 0x000fe20000000800 */
[----:B------:R-:W-:Y:S01]  /*08c0*/  @UP0 UMOV UR6, URZ ;  /* 0x0000003f00060c82 */ /* 0x000fe20008000000 */
[----:B------:R-:W-:Y:S01]  /*08d0*/  @!UP0 UIMAD.WIDE.U32 UR4, UR10, UR7, UR4 ;  /* 0x000000070a0482a5 */ /* 0x000fe2000f8e0004 */
[----:B------:R-:W-:Y:S01]  /*08e0*/  IMAD.U32 R2, RZ, RZ, UR14 ;  /* 0x0000000eff027e24 */ /* 0x000fe2000f8e00ff */
[----:B------:R-:W-:Y:S02]  /*08f0*/  @UP0 UIADD3 UR6, UR15, UR6, URZ ;  /* 0x000000060f060290 */ /* 0x000fe4000fffe03f */
[----:B------:R-:W-:Y:S02]  /*0900*/  IMAD.U32 R3, RZ, RZ, UR15 ;  /* 0x0000000fff037e24 */ /* 0x000fe4000f8e00ff */
[----:B------:R-:W-:Y:S02]  /*0910*/  @P0 IMAD.MOV.U32 R7, RZ, RZ, R2 ;  /* 0x000000ffff070224 */ /* 0x000fe400078e0002 */
[----:B------:R-:W-:Y:S01]  /*0920*/  IMAD.U32 R2, RZ, RZ, UR4 ;  /* 0x00000004ff027e24 */ /* 0x000fe2000f8e00ff */
[----:B------:R-:W-:Y:S01]  /*0930*/  @P1 MOV R6, UR6 ;  /* 0x0000000600061c02 */ /* 0x000fe20008000f00 */
[----:B------:R-:W-:-:S02]  /*0940*/  IMAD.U32 R5, RZ, RZ, UR5 ;  /* 0x00000005ff057e24 */ /* 0x000fc4000f8e00ff */
[----:B------:R-:W-:Y:S01]  /*0950*/  IMAD.U32 R3, RZ, RZ, UR5 ;  /* 0x00000005ff037e24 */ /* 0x000fe2000f8e00ff */
[----:B------:R-:W-:Y:S01]  /*0960*/  @!P4 MOV R7, R2 ;  /* 0x000000020007c202 */ /* 0x000fe20000000f00 */
[----:B------:R-:W-:Y:S02]  /*0970*/  @!P5 IMAD.MOV.U32 R6, RZ, RZ, R5 ;  /* 0x000000ffff06d224 */ /* 0x000fe400078e0005 */
[----:B------:R-:W-:-:S03]  /*0980*/  IMAD.U32 R4, RZ, RZ, UR4 ;  /* 0x00000004ff047e24 */ /* 0x000fc6000f8e00ff */
[----:B------:R0:W-:Y:S04]  /*0990*/  STL [R1+0x200], R6 ;  /* 0x0002000601007387 */ /* 0x0001e80000100800 */
[----:B------:R0:W-:Y:S01]  /*09a0*/  STL [R1+0x204], R7 ;  /* 0x0002040701007387 */ /* 0x0001e20000100800 */
[----:B------:R-:W-:Y:S05]  /*09b0*/  @!P3 BRA `(.L_x_5) ;  /* 0x00000000000cb947 */ /* 0x000fea0003800000 */
[----:B------:R-:W-:Y:S01]  /*09c0*/  UCGABAR_WAIT ;  /* 0x0000000000007dc7 */ /* 0x000fe20008000000 */
[----:B------:R-:W-:Y:S01]  /*09d0*/  CCTL.IVALL ;  /* 0x00000000ff00798f */ /* 0x000fe20002000000 */
[----:B------:R-:W-:Y:S05]  /*09e0*/  BRA `(.L_x_6) ;  /* 0x0000000000047947 */ /* 0x000fea0003800000 */
.L_x_5:
[----:B------:R-:W-:Y:S06]  /*09f0*/  BAR.SYNC.DEFER_BLOCKING 0x0 ;  /* 0x0000000000007b1d */ /* 0x000fec0000010000 */
.L_x_6:
[----:B------:R-:W-:Y:S05]  /*0a00*/  @!P2 BRA `(.L_x_7) ;  /* 0x000001a0001ca947 */ /* 0x000fea0003800000 */
[----:B------:R-:W-:-:S06]  /*0a10*/  UISETP.GT.U32.AND UP0, UPT, UR16, 0x1, UPT ;  /* 0x000000011000788c */ /* 0x000fcc000bf04070 */
[----:B------:R-:W-:-:S13]  /*0a20*/  PLOP3.LUT P0, PT, PT, PT, UP0, 0x80, 0x0 ;  /* 0x000000000000781c */ /* 0x000fda0003f0f008 */
[----:B------:R-:W-:Y:S05]  /*0a30*/  @P0 EXIT ;  /* 0x000000000000094d */ /* 0x000fea0003800000 */
[----:B------:R-:W-:Y:S01]  /*0a40*/  ULDC.64 UR4, c[0x0][0x650] ;  /* 0x0001940000047ab9 */ /* 0x000fe20000000a00 */
[----:B------:R-:W-:Y:S01]  /*0a50*/  UMOV UR41, 0xffffffff ;  /* 0xffffffff00297882 */ /* 0x000fe20000000000 */
[----:B------:R-:W-:Y:S01]  /*0a60*/  ISETP.GE.U32.AND P0, PT, R7, UR4, PT ;  /* 0x0000000407007c0c */ /* 0x000fe2000bf06070 */
[----:B------:R-:W-:Y:S01]  /*0a70*/  UMOV UR42, 0xffffffff ;  /* 0xffffffff002a7882 */ /* 0x000fe20000000000 */
[----:B------:R-:W-:Y:S01]  /*0a80*/  UMOV UR43, 0xffffffff ;  /* 0xffffffff002b7882 */ /* 0x000fe20000000000 */
[----:B------:R-:W-:Y:S02]  /*0a90*/  PRMT R0, RZ, 0x7610, R0 ;  /* 0x00007610ff007816 */ /* 0x000fe40000000000 */
[----:B------:R-:W-:-:S13]  /*0aa0*/  ISETP.GE.U32.AND.EX P0, PT, R6, UR5, PT, P0 ;  /* 0x0000000506007c0c */ /* 0x000fda000bf06100 */
[----:B------:R-:W-:Y:S05]  /*0ab0*/  @P0 BRA `(.L_x_8) ;  /* 0x0000000400480947 */ /* 0x000fea0003800000 */
[----:B------:R-:W-:Y:S01]  /*0ac0*/  ULDC.64 UR16, c[0x0][0x628] ;  /* 0x00018a0000107ab9 */ /* 0x000fe20000000a00 */
[C---:B------:R-:W-:Y:S01]  /*0ad0*/  R2UR UR19, R7.reuse ;  /* 0x00000000071372ca */ /* 0x040fe200000e0000 */
[----:B------:R-:W-:Y:S01]  /*0ae0*/  ULDC UR18, c[0x0][0x630] ;  /* 0x00018c0000127ab9 */ /* 0x000fe20000000800 */
[----:B------:R-:W-:Y:S02]  /*0af0*/  ISETP.NE.U32.AND P0, PT, RZ, UR16, PT ;  /* 0x00000010ff007c0c */ /* 0x000fe4000bf05070 */
[----:B------:R-:W-:Y:S02]  /*0b00*/  R2UR UR4, R7 ;  /* 0x00000000070472ca */ /* 0x000fe400000e0000 */
[----:B------:R-:W-:Y:S02]  /*0b10*/  ISETP.NE.AND.EX P0, PT, RZ, UR17, PT, P0 ;  /* 0x00000011ff007c0c */ /* 0x000fe4000bf05300 */
[----:B------:R-:W-:-:S11]  /*0b20*/  R2UR UR5, R6 ;  /* 0x00000000060572ca */ /* 0x000fd600000e0000 */
[----:B------:R-:W-:Y:S05]  /*0b30*/  @!P0 BRA `(.L_x_9) ;  /* 0x0000000000308947 */ /* 0x000fea0003800000 */
[----:B------:R-:W-:Y:S01]  /*0b40*/  R2UR UR4, R7 ;  /* 0x00000000070472ca */ /* 0x000fe200000e0000 */
[----:B------:R-:W-:Y:S01]  /*0b50*/  ULDC UR9, c[0x0][0x634] ;  /* 0x00018d0000097ab9 */ /* 0x000fe20000000800 */
[----:B------:R-:W-:-:S11]  /*0b60*/  R2UR UR13, R6 ;  /* 0x00000000060d72ca */ /* 0x000fd600000e0000 */
[----:B------:R-:W-:-:S04]  /*0b70*/  UIADD3 UR9, UP0, UR4, UR9, URZ ;  /* 0x0000000904097290 */ /* 0x000fc8000ff1e03f */
[----:B------:R-:W-:-:S04]  /*0b80*/  UIADD3.X UR13, URZ, UR13, URZ, UP0, !UPT ;  /* 0x0000000d3f0d7290 */ /* 0x000fc800087fe43f */
[----:B------:R-:W-:-:S04]  /*0b90*/  UIMAD.WIDE.U32 UR4, UR13, UR16, URZ ;  /* 0x000000100d0472a5 */ /* 0x000fc8000f8e003f */
[----:B------:R-:W-:Y:S02]  /*0ba0*/  UIMAD.WIDE.U32 UR6, UP0, UR9, UR17, UR4 ;  /* 0x00000011090672a5 */ /* 0x000fe4000f800004 */
[----:B------:R-:W-:Y:S02]  /*0bb0*/  UIMAD.WIDE.U32 UR4, UR9, UR16, URZ ;  /* 0x00000010090472a5 */ /* 0x000fe4000f8e003f */
[----:B------:R-:W-:Y:S02]  /*0bc0*/  UIADD3.X UR15, URZ, URZ, URZ, UP0, !UPT ;  /* 0x0000003f3f0f7290 */ /* 0x000fe400087fe43f */
[----:B------:R-:W-:Y:S01]  /*0bd0*/  UIADD3 URZ, UP0, UR5, UR6, URZ ;  /* 0x00000006053f7290 */ /* 0x000fe2000ff1e03f */
[----:B------:R-:W-:-:S03]  /*0be0*/  UMOV UR14, UR7 ;  /* 0x00000007000e7c82 */ /* 0x000fc60008000000 */
[----:B------:R-:W-:-:S12]  /*0bf0*/  UIMAD.WIDE.U32.X UR4, UR13, UR17, UR14, UP0 ;  /* 0x000000110d0472a5 */ /* 0x000fd800080e040e */
.L_x_9:
[----:B------:R-:W-:Y:S01]  /*0c00*/  USHF.R.U64 UR43, UR4, UR18, UR5 ;  /* 0x00000012042b7299 */ /* 0x000fe20008001205 */
[----:B------:R-:W-:Y:S01]  /*0c10*/  R2UR UR7, R6 ;  /* 0x00000000060772ca */ /* 0x000fe200000e0000 */
[----:B------:R-:W-:Y:S02]  /*0c20*/  USHF.R.U32.HI UR4, URZ, UR18, UR5 ;  /* 0x000000123f047299 */ /* 0x000fe40008011605 */
[----:B------:R-:W-:Y:S01]  /*0c30*/  UIADD3 UR5, UP0, URZ, -UR43, URZ ;  /* 0x8000002b3f057290 */ /* 0x000fe2000ff1e03f */
[----:B------:R-:W-:Y:S01]  /*0c40*/  ULDC.64 UR14, c[0x0][0x620] ;  /* 0x00018800000e7ab9 */ /* 0x000fe20000000a00 */
[----:B------:R-:W-:Y:S02]  /*0c50*/  UMOV UR6, UR19 ;  /* 0x0000001300067c82 */ /* 0x000fe40008000000 */
[----:B------:R-:W-:Y:S01]  /*0c60*/  UIADD3.X UR4, URZ, ~UR4, URZ, UP0, !UPT ;  /* 0x800000043f047290 */ /* 0x000fe200087fe43f */
[----:B------:R-:W-:Y:S01]  /*0c70*/  ULDC UR9, c[0x0][0x618] ;  /* 0x0001860000097ab9 */ /* 0x000fe20000000800 */
[----:B------:R-:W-:-:S02]  /*0c80*/  UIMAD UR12, UR11, UR12, UR10 ;  /* 0x0000000c0b0c72a4 */ /* 0x000fc4000f8e020a */
[----:B------:R-:W-:Y:S02]  /*0c90*/  UIMAD UR4, UR4, UR14, URZ ;  /* 0x0000000e040472a4 */ /* 0x000fe4000f8e023f */
[----:B------:R-:W-:Y:S02]  /*0ca0*/  UIMAD.WIDE.U32 UR6, UR5, UR14, UR6 ;  /* 0x0000000e050672a5 */ /* 0x000fe4000f8e0006 */
[----:B------:R-:W-:Y:S01]  /*0cb0*/  UIMAD UR4, UR5, UR15, UR4 ;  /* 0x0000000f050472a4 */ /* 0x000fe2000f8e0204 */
[----:B------:R-:W-:Y:S01]  /*0cc0*/  ULDC UR10, c[0x0][0x608] ;  /* 0x00018200000a7ab9 */ /* 0x000fe20000000800 */
[----:B------:R-:W-:Y:S02]  /*0cd0*/  ULDC UR18, c[0x0][0x658] ;  /* 0x0001960000127ab9 */ /* 0x000fe40000000800 */
[----:B------:R-:W-:Y:S01]  /*0ce0*/  UIADD3 UR7, UR7, UR4, URZ ;  /* 0x0000000407077290 */ /* 0x000fe2000fffe03f */
[----:B------:R-:W-:Y:S02]  /*0cf0*/  UMOV UR11, 0xffffffff ;  /* 0xffffffff000b7882 */ /* 0x000fe40000000000 */
[----:B------:R-:W-:Y:S01]  /*0d00*/  ULDC.64 UR4, c[0x0][0x640] ;  /* 0x0001900000047ab9 */ /* 0x000fe20000000a00 */
[----:B------:R-:W-:Y:S01]  /*0d10*/  USHF.R.U64 UR16, UR6, UR9, UR7 ;  /* 0x0000000906107299 */ /* 0x000fe20008001207 */
[----:B------:R-:W-:Y:S01]  /*0d20*/  ISETP.NE.U32.AND P0, PT, RZ, UR4, PT ;  /* 0x00000004ff007c0c */ /* 0x000fe2000bf05070 */
[----:B------:R-:W-:-:S02]  /*0d30*/  USHF.R.U32.HI UR7, URZ, UR9, UR7 ;  /* 0x000000093f077299 */ /* 0x000fc40008011607 */
[----:B------:R-:W-:Y:S01]  /*0d40*/  USHF.L.U32 UR6, UR11, UR18, URZ ;  /* 0x000000120b067299 */ /* 0x000fe2000800063f */
[----:B------:R-:W-:Y:S01]  /*0d50*/  ISETP.NE.AND.EX P0, PT, RZ, UR5, PT, P0 ;  /* 0x00000005ff007c0c */ /* 0x000fe2000bf05300 */
[----:B------:R-:W-:Y:S02]  /*0d60*/  USHF.R.U64 UR22, UR16, UR10, UR7 ;  /* 0x0000000a10167299 */ /* 0x000fe40008001207 */
[----:B------:R-:W-:Y:S02]  /*0d70*/  USHF.R.U32.HI UR7, URZ, UR10, UR7 ;  /* 0x0000000a3f077299 */ /* 0x000fe40008011607 */
[----:B------:R-:W-:Y:S02]  /*0d80*/  UISETP.NE.AND UP1, UPT, UR45, URZ, UPT ;  /* 0x0000003f2d00728c */ /* 0x000fe4000bf25270 */
[----:B------:R-:W-:Y:S01]  /*0d90*/  USHF.R.U64 UR23, UR22, UR18, UR7 ;  /* 0x0000001216177299 */ /* 0x000fe20008001207 */
[----:B------:R-:W-:Y:S01]  /*0da0*/  ULDC UR17, c[0x0][0x600] ;  /* 0x0001800000117ab9 */ /* 0x000fe20000000800 */
[----:B------:R-:W-:-:S02]  /*0db0*/  ULOP3.LUT UR13, URZ, UR6, URZ, 0x33, !UPT ;  /* 0x000000063f0d7292 */ /* 0x000fc4000f8e333f */
[----:B------:R-:W-:Y:S02]  /*0dc0*/  UIADD3 UR15, UR17, -0x1, URZ ;  /* 0xffffffff110f7890 */ /* 0x000fe4000fffe03f */
[----:B------:R-:W-:Y:S02]  /*0dd0*/  USEL UR12, UR8, UR12, !UP1 ;  /* 0x0000000c080c7287 */ /* 0x000fe4000c800000 */
[----:B------:R-:W-:Y:S01]  /*0de0*/  USHF.R.U32.HI UR7, URZ, UR18, UR7 ;  /* 0x000000123f077299 */ /* 0x000fe20008011607 */
[----:B------:R-:W-:Y:S01]  /*0df0*/  ULDC UR19, c[0x0][0x648] ;  /* 0x0001920000137ab9 */ /* 0x000fe20000000800 */
[----:B------:R-:W-:Y:S01]  /*0e00*/  ULDC UR20, c[0x0][0x638] ;  /* 0x00018e0000147ab9 */ /* 0x000fe20000000800 */
[----:B------:R-:W-:Y:S01]  /*0e10*/  UMOV UR21, 0x1 ;  /* 0x0000000100157882 */ /* 0x000fe20000000000 */
[----:B------:R-:W-:Y:S01]  /*0e20*/  UMOV UR6, UR23 ;  /* 0x0000001700067c82 */ /* 0x000fe20008000000 */
[----:B------:R-:W-:Y:S07]  /*0e30*/  @!P0 BRA `(.L_x_10) ;  /* 0x0000000000308947 */ /* 0x000fee0003800000 */
[----:B------:R-:W-:Y:S02]  /*0e40*/  ULDC UR10, c[0x0][0x64c] ;  /* 0x00019300000a7ab9 */ /* 0x000fe40000000800 */
        /* <DEDUP_REMOVED lines=8> */
[----:B------:R-:W-:-:S07]  /*0ed0*/  UIMAD.WIDE.U32.X UR4, UR14, UR5, UR10, UP0 ;  /* 0x000000050e0472a5 */ /* 0x000fce00080e040a */
[----:B------:R-:W-:Y:S01]  /*0ee0*/  UMOV UR6, UR4 ;  /* 0x0000000400067c82 */ /* 0x000fe20008000000 */
[----:B------:R-:W-:-:S05]  /*0ef0*/  UMOV UR7, UR5 ;  /* 0x0000000500077c82 */ /* 0x000fca0008000000 */
.L_x_10:
[----:B------:R-:W-:Y:S01]  /*0f00*/  USHF.R.U64 UR5, UR6, UR19, UR7 ;  /* 0x0000001306057299 */ /* 0x000fe20008001207 */
[----:B------:R-:W-:Y:S01]  /*0f10*/  IMAD.MOV.U32 R0, RZ, RZ, 0x1 ;  /* 0x00000001ff007424 */ /* 0x000fe200078e00ff */
[----:B------:R-:W-:Y:S02]  /*0f20*/  USHF.L.U32 UR4, UR21, UR18, URZ ;  /* 0x0000001215047299 */ /* 0x000fe4000800063f */
[----:B------:R-:W-:Y:S02]  /*0f30*/  ULOP3.LUT UR13, UR22, UR13, URZ, 0xc0, !UPT ;  /* 0x0000000d160d7292 */ /* 0x000fe4000f8ec03f */
[----:B------:R-:W-:Y:S02]  /*0f40*/  UIADD3 UR6, -UR5, URZ, URZ ;  /* 0x0000003f05067290 */ /* 0x000fe4000fffe13f */
[----:B------:R-:W-:Y:S02]  /*0f50*/  UIMAD UR13, UR4, UR5, UR13 ;  /* 0x00000005040d72a4 */ /* 0x000fe4000f8e020d */
[----:B------:R-:W-:-:S02]  /*0f60*/  ULOP3.LUT UR15, UR16, UR15, URZ, 0xc0, !UPT ;  /* 0x0000000f100f7292 */ /* 0x000fc4000f8ec03f */
[----:B------:R-:W-:Y:S01]  /*0f70*/  UIMAD UR4, UR6, UR20, UR23 ;  /* 0x00000014060472a4 */ /* 0x000fe2000f8e0217 */
[----:B------:R-:W-:Y:S01]  /*0f80*/  ULDC UR5, c[0x0][0x610] ;  /* 0x0001840000057ab9 */ /* 0x000fe20000000800 */
[----:B------:R-:W-:Y:S02]  /*0f90*/  UISETP.NE.AND UP0, UPT, UR45, URZ, UPT ;  /* 0x0000003f2d00728c */ /* 0x000fe4000bf05270 */
[----:B------:R-:W-:Y:S02]  /*0fa0*/  UIMAD UR12, UR13, UR5, UR12 ;  /* 0x000000050d0c72a4 */ /* 0x000fe4000f8e020c */
[----:B------:R-:W-:-:S04]  /*0fb0*/  UIMAD UR4, UR4, UR17, UR15 ;  /* 0x00000011040472a4 */ /* 0x000fc8000f8e020f */
[----:B------:R-:W-:Y:S02]  /*0fc0*/  USEL UR42, UR4, UR12, !UP0 ;  /* 0x0000000c042a7287 */ /* 0x000fe4000c000000 */
[----:B------:R-:W-:-:S12]  /*0fd0*/  USEL UR41, UR12, UR4, !UP0 ;  /* 0x000000040c297287 */ /* 0x000fd8000c000000 */
.L_x_8:
[----:B------:R-:W-:-:S08]  /*0fe0*/  NOP ;  /* 0x0000000000007918 */ /* 0x000fd00000000000 */
[----:B------:R-:W1:Y:S02]  /*0ff0*/  USETMAXREG.TRY_ALLOC.CTAPOOL UP0, 0xf0 ;  /* 0x000000f0000079c8 */ /* 0x000e640008000600 */
[----:B-1----:R-:W-:-:S13]  /*1000*/  PLOP3.LUT P0, PT, PT, PT, UP0, 0x80, 0x0 ;  /* 0x000000000000781c */ /* 0x002fda0003f0f008 */
[----:B------:R-:W-:Y:S05]  /*1010*/  @!P0 BRA `(.L_x_8) ;  /* 0xfffffffc00f08947 */ /* 0x000fea000383ffff */
[----:B------:R-:W-:Y:S01]  /*1020*/  ULDC.64 UR4, c[0x0][0x598] ;  /* 0x0001660000047ab9 */ /* 0x000fe20000000a00 */
[----:B------:R-:W-:Y:S01]  /*1030*/  ULDC.64 UR36, c[0x0][0x208] ;  /* 0x0000820000247ab9 */ /* 0x000fe20000000a00 */
[----:B------:R-:W-:-:S04]  /*1040*/  ISETP.NE.U32.AND P0, PT, RZ, UR4, PT ;  /* 0x00000004ff007c0c */ /* 0x000fc8000bf05070 */
[----:B------:R-:W-:-:S13]  /*1050*/  ISETP.NE.AND.EX P0, PT, RZ, UR5, PT, P0 ;  /* 0x00000005ff007c0c */ /* 0x000fda000bf05300 */
[----:B------:R-:W-:Y:S05]  /*1060*/  @!P0 BRA `(.L_x_11) ;  /* 0x00000000001c8947 */ /* 0x000fea0003800000 */
[----:B------:R-:W1:Y:S02]  /*1070*/  LDC.64 R2, c[0x0][0x598] ;  /* 0x00016600ff027b82 */ /* 0x000e640000000a00 */
[----:B-1----:R-:W2:Y:S02]  /*1080*/  LDG.E.64 R2, desc[UR36][R2.64] ;  /* 0x0000002402027981 */ /* 0x002ea4000c1e1b00 */
[----:B--2---:R-:W-:-:S04]  /*1090*/  ISETP.NE.U32.AND P0, PT, R2, RZ, PT ;  /* 0x000000ff0200720c */ /* 0x004fc80003f05070 */
[----:B------:R-:W-:-:S13]  /*10a0*/  ISETP.NE.AND.EX P0, PT, R3, RZ, PT, P0 ;  /* 0x000000ff0300720c */ /* 0x000fda0003f05300 */
[----:B------:R-:W-:Y:S05]  /*10b0*/  @!P0 BRA `(.L_x_11) ;  /* 0x0000000000088947 */ /* 0x000fea0003800000 */
[----:B------:R1:W5:Y:S01]  /*10c0*/  LD.E R2, desc[UR36][R2.64] ;  /* 0x0000002402027980 */ /* 0x000362000c101900 */
[----:B------:R-:W-:Y:S05]  /*10d0*/  BRA `(.L_x_12) ;  /* 0x0000000000247947 */ /* 0x000fea0003800000 */
.L_x_11:
[----:B------:R-:W-:Y:S02]  /*10e0*/  ULDC.64 UR4, c[0x0][0x588] ;  /* 0x0001620000047ab9 */ /* 0x000fe40000000a00 */
[----:B------:R-:W-:-:S04]  /*10f0*/  ISETP.NE.U32.AND P0, PT, RZ, UR4, PT ;  /* 0x00000004ff007c0c */ /* 0x000fc8000bf05070 */
[----:B------:R-:W-:-:S13]  /*1100*/  ISETP.NE.AND.EX P0, PT, RZ, UR5, PT, P0 ;  /* 0x00000005ff007c0c */ /* 0x000fda000bf05300 */
[----:B------:R-:W-:Y:S05]  /*1110*/  @!P0 BRA `(.L_x_13) ;  /* 0x00000000000c8947 */ /* 0x000fea0003800000 */
[----:B------:R-:W1:Y:S02]  /*1120*/  LDC.64 R2, c[0x0][0x588] ;  /* 0x00016200ff027b82 */ /* 0x000e640000000a00 */
[----:B-1----:R2:W5:Y:S01]  /*1130*/  LDG.E R2, desc[UR36][R2.64] ;  /* 0x0000002402027981 */ /* 0x002562000c1e1900 */
[----:B------:R-:W-:Y:S05]  /*1140*/  BRA `(.L_x_12) ;  /* 0x0000000000087947 */ /* 0x000fea0003800000 */
.L_x_13:
[----:B------:R-:W-:Y:S02]  /*1150*/  ULDC UR4, c[0x0][0x580] ;  /* 0x0001600000047ab9 */ /* 0x000fe40000000800 */
[----:B------:R-:W-:-:S07]  /*1160*/  IMAD.U32 R2, RZ, RZ, UR4 ;  /* 0x00000004ff027e24 */ /* 0x000fce000f8e00ff */
.L_x_12:
[----:B------:R-:W-:Y:S02]  /*1170*/  ULDC.64 UR4, c[0x0][0x5a0] ;  /* 0x0001680000047ab9 */ /* 0x000fe40000000a00 */
[----:B------:R-:W-:-:S04]  /*1180*/  ISETP.NE.U32.AND P0, PT, RZ, UR4, PT ;  /* 0x00000004ff007c0c */ /* 0x000fc8000bf05070 */
[----:B------:R-:W-:-:S13]  /*1190*/  ISETP.NE.AND.EX P0, PT, RZ, UR5, PT, P0 ;  /* 0x00000005ff007c0c */ /* 0x000fda000bf05300 */
[----:B------:R-:W-:Y:S05]  /*11a0*/  @!P0 BRA `(.L_x_14) ;  /* 0x00000000001c8947 */ /* 0x000fea0003800000 */
[----:B------:R-:W3:Y:S02]  /*11b0*/  LDC.64 R4, c[0x0][0x5a0] ;  /* 0x00016800ff047b82 */ /* 0x000ee40000000a00 */
[----:B---3--:R-:W3:Y:S02]  /*11c0*/  LDG.E.64 R4, desc[UR36][R4.64] ;  /* 0x0000002404047981 */ /* 0x008ee4000c1e1b00 */
[----:B---3--:R-:W-:-:S04]  /*11d0*/  ISETP.NE.U32.AND P0, PT, R4, RZ, PT ;  /* 0x000000ff0400720c */ /* 0x008fc80003f05070 */
[----:B------:R-:W-:-:S13]  /*11e0*/  ISETP.NE.AND.EX P0, PT, R5, RZ, PT, P0 ;  /* 0x000000ff0500720c */ /* 0x000fda0003f05300 */
[----:B------:R-:W-:Y:S05]  /*11f0*/  @!P0 BRA `(.L_x_14) ;  /* 0x0000000000088947 */ /* 0x000fea0003800000 */
[----:B------:R3:W5:Y:S01]  /*1200*/  LD.E R16, desc[UR36][R4.64] ;  /* 0x0000002404107980 */ /* 0x000762000c101900 */
[----:B------:R-:W-:Y:S05]  /*1210*/  BRA `(.L_x_15) ;  /* 0x0000000000247947 */ /* 0x000fea0003800000 */
.L_x_14:
[----:B------:R-:W-:Y:S02]  /*1220*/  ULDC.64 UR4, c[0x0][0x590] ;  /* 0x0001640000047ab9 */ /* 0x000fe40000000a00 */
[----:B------:R-:W-:-:S04]  /*1230*/  ISETP.NE.U32.AND P0, PT, RZ, UR4, PT ;  /* 0x00000004ff007c0c */ /* 0x000fc8000bf05070 */
[----:B------:R-:W-:-:S13]  /*1240*/  ISETP.NE.AND.EX P0, PT, RZ, UR5, PT, P0 ;  /* 0x00000005ff007c0c */ /* 0x000fda000bf05300 */
[----:B------:R-:W-:Y:S05]  /*1250*/  @!P0 BRA `(.L_x_16) ;  /* 0x00000000000c8947 */ /* 0x000fea0003800000 */
[----:B------:R-:W3:Y:S02]  /*1260*/  LDC.64 R4, c[0x0][0x590] ;  /* 0x00016400ff047b82 */ /* 0x000ee40000000a00 */
[----:B---3--:R4:W5:Y:S01]  /*1270*/  LDG.E R16, desc[UR36][R4.64] ;  /* 0x0000002404107981 */ /* 0x008962000c1e1900 */
[----:B------:R-:W-:Y:S05]  /*1280*/  BRA `(.L_x_15) ;  /* 0x0000000000087947 */ /* 0x000fea0003800000 */
.L_x_16:
[----:B------:R-:W-:Y:S02]  /*1290*/  ULDC UR4, c[0x0][0x584] ;  /* 0x0001610000047ab9 */ /* 0x000fe40000000800 */
[----:B------:R-:W-:-:S07]  /*12a0*/  IMAD.U32 R16, RZ, RZ, UR4 ;  /* 0x00000004ff107e24 */ /* 0x000fce000f8e00ff */
.L_x_15:
[----:B------:R-:W-:-:S13]  /*12b0*/  LOP3.LUT P0, RZ, R0, 0xff, RZ, 0xc0, !PT ;  /* 0x000000ff00ff7812 */ /* 0x000fda000780c0ff */
[----:B------:R-:W-:Y:S05]  /*12c0*/  @!P0 EXIT ;  /* 0x000000000000894d */ /* 0x000fea0003800000 */
[----:B------:R-:W-:Y:S01]  /*12d0*/  ULDC UR4, c[0x0][0x28c] ;  /* 0x0000a30000047ab9 */ /* 0x000fe20000000800 */
[----:B------:R-:W-:Y:S01]  /*12e0*/  UMOV UR38, URZ ;  /* 0x0000003f00267c82 */ /* 0x000fe20008000000 */
[----:B------:R-:W-:Y:S01]  /*12f0*/  UIADD3 UR4, UR4, 0x3f, URZ ;  /* 0x0000003f04047890 */ /* 0x000fe2000fffe03f */
[----:B------:R-:W-:-:S03]  /*1300*/  UMOV UR39, URZ ;  /* 0x0000003f00277c82 */ /* 0x000fc60008000000 */
[----:B------:R-:W-:-:S04]  /*1310*/  USHF.R.S32.HI UR5, URZ, 0x1f, UR4 ;  /* 0x0000001f3f057899 */ /* 0x000fc80008011404 */
[----:B------:R-:W-:-:S04]  /*1320*/  ULEA.HI UR5, UR5, UR4, URZ, 0x6 ;  /* 0x0000000405057291 */ /* 0x000fc8000f8f303f */
[----:B------:R-:W-:-:S12]  /*1330*/  USHF.R.S32.HI UR44, URZ, 0x6, UR5 ;  /* 0x000000063f2c7899 */ /* 0x000fd80008011405 */
.L_x_544:
[----:B------:R-:W0:Y:S01]  /*1340*/  S2R R0, SR_TID.X ;  /* 0x0000000000007919 */ /* 0x000e220000002100 */
[----:B-1----:R-:W1:Y:S01]  /*1350*/  S2UR UR7, SR_CgaCtaId ;  /* 0x00000000000779c3 */ /* 0x002e620000008800 */
[----:B------:R-:W-:Y:S02]  /*1360*/  UMOV UR6, 0x400 ;  /* 0x0000040000067882 */ /* 0x000fe40000000000 */
[----:B-1----:R-:W-:Y:S01]  /*1370*/  ULEA UR6, UR7, UR6, 0x18 ;  /* 0x0000000607067291 */ /* 0x002fe2000f8ec03f */
[----:B0-----:R-:W-:-:S04]  /*1380*/  LOP3.LUT R0, R0, 0x80, RZ, 0xc0, !PT ;  /* 0x0000008000007812 */ /* 0x001fc800078ec0ff */
[----:B------:R-:W-:-:S06]  /*1390*/  SHF.R.U32.HI R0, RZ, 0x7, R0 ;  /* 0x00000007ff007819 */ /* 0x000fcc0000011600 */
[----:B------:R-:W0:Y:S02]  /*13a0*/  SHFL.IDX PT, R0, R0, RZ, 0x1f ;  /* 0x00001fff00007589 */ /* 0x000e2400000e0000 */
[----:B0-----:R-:W-:-:S13]  /*13b0*/  R2UR UR4, R0 ;  /* 0x00000000000472ca */ /* 0x001fda00000e0000 */
[----:B------:R-:W-:-:S04]  /*13c0*/  ULEA.HI UR5, UR4, UR4, URZ, 0x1 ;  /* 0x0000000404057291 */ /* 0x000fc8000f8f083f */
[----:B------:R-:W-:-:S04]  /*13d0*/  ULOP3.LUT UR5, UR5, 0x7fffe, URZ, 0xc0, !UPT ;  /* 0x0007fffe05057892 */ /* 0x000fc8000f8ec03f */
[----:B------:R-:W-:-:S03]  /*13e0*/  UIADD3 UR5, UR4, -UR5, URZ ;  /* 0x8000000504057290 */ /* 0x000fc6000fffe03f */
[----:B------:R-:W-:Y:S01]  /*13f0*/  ULDC UR4, c[0x0][0x28c] ;  /* 0x0000a30000047ab9 */ /* 0x000fe20000000800 */
[----:B------:R-:W-:Y:S01]  /*1400*/  ULEA UR5, UR5, UR6, 0xd ;  /* 0x0000000605057291 */ /* 0x000fe2000f8e683f */
[----:B------:R-:W-:-:S03]  /*1410*/  ISETP.LT.AND P0, PT, RZ, UR4, PT ;  /* 0x00000004ff007c0c */ /* 0x000fc6000bf01270 */
[----:B------:R-:W-:-:S04]  /*1420*/  UIADD3 UR5, UR5, 0x100, URZ ;  /* 0x0000010005057890 */ /* 0x000fc8000fffe03f */
[----:B------:R-:W-:-:S04]  /*1430*/  USHF.R.U32.HI UR5, URZ, 0x4, UR5 ;  /* 0x000000043f057899 */ /* 0x000fc80008011605 */
[----:B------:R-:W-:Y:S02]  /*1440*/  ULOP3.LUT UR46, UR5, 0x3fff, URZ, 0xc0, !UPT ;  /* 0x00003fff052e7892 */ /* 0x000fe4000f8ec03f */
[----:B---3--:R-:W-:Y:S10]  /*1450*/  @P0 BRA `(.L_x_17) ;  /* 0x0000000000400947 */ /* 0x008ff40003800000 */
[----:B------:R-:W-:Y:S01]  /*1460*/  MOV R0, 0x0 ;  /* 0x0000000000007802 */ /* 0x000fe20000000f00 */
[----:B------:R-:W-:Y:S01]  /*1470*/  ULDC.64 UR4, c[0x4][0x68] ;  /* 0x01001a0000047ab9 */ /* 0x000fe20000000a00 */
[----:B------:R-:W-:Y:S01]  /*1480*/  ULDC.64 UR6, c[0x4][0x8] ;  /* 0x0100020000067ab9 */ /* 0x000fe20000000a00 */
[----:B---34-:R-:W-:Y:S01]  /*1490*/  MOV R4, UR4 ;  /* 0x0000000400047c02 */ /* 0x018fe20008000f00 */
[----:B------:R0:W1:Y:S01]  /*14a0*/  LDC.64 R14, c[0x4][R0] ;  /* 0x01000000000e7b82 */ /* 0x0000620000000a00 */
[----:B------:R-:W-:Y:S01]  /*14b0*/  IMAD.U32 R5, RZ, RZ, UR5 ;  /* 0x00000005ff057e24 */ /* 0x000fe2000f8e00ff */
[----:B------:R-:W-:Y:S01]  /*14c0*/  ULDC.64 UR4, c[0x4][0x70] ;  /* 0x01001c0000047ab9 */ /* 0x000fe20000000a00 */
[----:B------:R-:W-:Y:S01]  /*14d0*/  IMAD.U32 R10, RZ, RZ, UR6 ;  /* 0x00000006ff0a7e24 */ /* 0x000fe2000f8e00ff */
[----:B------:R-:W-:Y:S01]  /*14e0*/  MOV R11, UR7 ;  /* 0x00000007000b7c02 */ /* 0x000fe20008000f00 */
[----:B------:R-:W-:Y:S02]  /*14f0*/  IMAD.U32 R6, RZ, RZ, UR4 ;  /* 0x00000004ff067e24 */ /* 0x000fe4000f8e00ff */
[----:B------:R-:W-:-:S02]  /*1500*/  IMAD.U32 R7, RZ, RZ, UR5 ;  /* 0x00000005ff077e24 */ /* 0x000fc4000f8e00ff */
[----:B------:R-:W-:Y:S02]  /*1510*/  IMAD.MOV.U32 R8, RZ, RZ, 0x1e1 ;  /* 0x000001e1ff087424 */ /* 0x000fe400078e00ff */
[----:B------:R-:W-:Y:S02]  /*1520*/  IMAD.MOV.U32 R12, RZ, RZ, 0x1 ;  /* 0x00000001ff0c7424 */ /* 0x000fe400078e00ff */
[----:B0-----:R-:W-:-:S07]  /*1530*/  IMAD.MOV.U32 R13, RZ, RZ, RZ ;  /* 0x000000ffff0d7224 */ /* 0x001fce00078e00ff */
[----:B------:R-:W-:-:S07]  /*1540*/  LEPC R20, `(.L_x_17) ;  /* 0x000000001014794e */ /* 0x000fce0000000000 */
[----:B-12--5:R-:W-:Y:S05]  /*1550*/  CALL.ABS.NOINC R14 ;  /* 0x000000000e007343 */ /* 0x026fea0003c00000 */
.L_x_17:
[----:B------:R-:W-:-:S06]  /*1560*/  ULOP3.LUT UR4, UR40, 0x1, URZ, 0xfc, !UPT ;  /* 0x0000000128047892 */ /* 0x000fcc000f8efc3f */
[----:B------:R-:W-:-:S05]  /*1570*/  IMAD.U32 R0, RZ, RZ, UR4 ;  /* 0x00000004ff007e24 */ /* 0x000fca000f8e00ff */
[----:B------:R-:W-:-:S13]  /*1580*/  ISETP.NE.AND P0, PT, R0, 0x3, PT ;  /* 0x000000030000780c */ /* 0x000fda0003f05270 */
[----:B------:R-:W-:Y:S05]  /*1590*/  @!P0 BRA `(.L_x_18) ;  /* 0x0000000000048947 */ /* 0x000fea0003800000 */
[----:B------:R-:W-:Y:S01]  /*15a0*/  BPT.TRAP 0x1 ;  /* 0x000000040000795c */ /* 0x000fe20000300000 */
.L_x_18:
[----:B------:R-:W0:Y:S01]  /*15b0*/  S2UR UR5, SR_CgaCtaId ;  /* 0x00000000000579c3 */ /* 0x000e220000008800 */
[----:B------:R-:W-:Y:S01]  /*15c0*/  UMOV UR4, 0x400 ;  /* 0x0000040000047882 */ /* 0x000fe20000000000 */
[----:B---34-:R-:W-:Y:S01]  /*15d0*/  MOV R5, UR39 ;  /* 0x0000002700057c02 */ /* 0x018fe20008000f00 */
[----:B--2---:R-:W-:-:S05]  /*15e0*/  IMAD.U32 R3, RZ, RZ, UR38 ;  /* 0x00000026ff037e24 */ /* 0x004fca000f8e00ff */
[----:B------:R-:W-:Y:S01]  /*15f0*/  SHF.L.U32 R3, R3, 0x1f, RZ ;  /* 0x0000001f03037819 */ /* 0x000fe200000006ff */
[----:B0-----:R-:W-:-:S06]  /*1600*/  ULEA UR4, UR5, UR4, 0x18 ;  /* 0x0000000405047291 */ /* 0x001fcc000f8ec03f */
[----:B------:R-:W-:-:S04]  /*1610*/  IMAD.U32 R0, RZ, RZ, UR4 ;  /* 0x00000004ff007e24 */ /* 0x000fc8000f8e00ff */
[----:B------:R-:W-:-:S04]  /*1620*/  IMAD R4, R5, 0x8, R0 ;  /* 0x0000000805047824 */ /* 0x000fc800078e0200 */
[----:B------:R0:W1:Y:S01]  /*1630*/  SYNCS.PHASECHK.TRANS64.TRYWAIT P1, [R4+URZ], R3 ;  /* 0x00000003040075a7 */ /* 0x000062000802017f */
[----:B------:R-:W-:Y:S05]  /*1640*/  @!P0 BRA `(.L_x_19) ;  /* 0x0000000000048947 */ /* 0x000fea0003800000 */
[----:B------:R-:W-:Y:S01]  /*1650*/  BPT.TRAP 0x1 ;  /* 0x000000040000795c */ /* 0x000fe20000300000 */
.L_x_19:
[----:B-1----:R-:W-:Y:S05]  /*1660*/  @P1 BRA `(.L_x_20) ;  /* 0x0000000000081947 */ /* 0x002fea0003800000 */
[----:B------:R-:W1:Y:S02]  /*1670*/  SYNCS.PHASECHK.TRANS64.TRYWAIT P1, [R4+URZ], R3 ;  /* 0x00000003040075a7 */ /* 0x000e64000802017f */
[----:B-1----:R-:W-:Y:S05]  /*1680*/  @!P1 BRA `(.L_x_21) ;  /* 0x000001a800c89947 */ /* 0x002fea0003800000 */
.L_x_20:
[----:B------:R-:W-:-:S04]  /*1690*/  UISETP.LT.AND UP0, UPT, UR44, 0x1, UPT ;  /* 0x000000012c00788c */ /* 0x000fc8000bf01270 */
[----:B------:R-:W-:-:S06]  /*16a0*/  USEL UR4, UR44, 0x1, UP0 ;  /* 0x000000012c047887 */ /* 0x000fcc0008000000 */
[----:B01----:R-:W-:Y:S01]  /*16b0*/  IMAD.U32 R3, RZ, RZ, UR4 ;  /* 0x00000004ff037e24 */ /* 0x003fe2000f8e00ff */
[----:B------:R-:W-:Y:S05]  /*16c0*/  WARPSYNC.ALL ;  /* 0x0000000000007948 */ /* 0x000fea0003800000 */
[----:B------:R-:W-:-:S04]  /*16d0*/  IADD3 R3, -R3, UR44, RZ ;  /* 0x0000002c03037c10 */ /* 0x000fc8000fffe1ff */
[----:B------:R-:W-:Y:S02]  /*16e0*/  ISETP.GE.AND P1, PT, R3, 0x1, PT ;  /* 0x000000010300780c */ /* 0x000fe40003f26270 */
[----:B------:R-:W-:Y:S01]  /*16f0*/  R2UR UR4, R0 ;  /* 0x00000000000472ca */ /* 0x000fe200000e0000 */
[----:B------:R-:W-:Y:S01]  /*1700*/  WARPGROUP.ARRIVE ;  /* 0x00000000000079c5 */ /* 0x000fe20000000000 */
[----:B------:R-:W-:Y:S01]  /*1710*/  UMOV UR9, 0x40000040 ;  /* 0x4000004000097882 */ /* 0x000fe20000000000 */
[----:B------:R-:W-:Y:S01]  /*1720*/  UMOV UR11, 0x40000040 ;  /* 0x40000040000b7882 */ /* 0x000fe20000000000 */
[----:B------:R-:W-:Y:S04]  /*1730*/  STL [R1+0x2c8], R17 ;  /* 0x0002c81101007387 */ /* 0x000fe80000100800 */
[----:B-----5:R0:W-:Y:S04]  /*1740*/  STL [R1+0x2c4], R16 ;  /* 0x0002c41001007387 */ /* 0x0201e80000100800 */
[----:B------:R-:W-:Y:S01]  /*1750*/  STL [R1+0x2c0], R3 ;  /* 0x0002c00301007387 */ /* 0x000fe20000100800 */
[----:B------:R-:W-:-:S03]  /*1760*/  UIADD3 UR4, UR4, 0x20100, URZ ;  /* 0x0002010004047890 */ /* 0x000fc6000fffe03f */
[----:B------:R-:W-:Y:S01]  /*1770*/  STL [R1+0x2bc], R2 ;  /* 0x0002bc0201007387 */ /* 0x000fe20000100800 */
[----:B------:R-:W-:-:S03]  /*1780*/  USHF.R.U32.HI UR4, URZ, 0x4, UR4 ;  /* 0x000000043f047899 */ /* 0x000fc60008011604 */
[----:B------:R1:W-:Y:S01]  /*1790*/  STL [R1+0x2cc], R0 ;  /* 0x0002cc0001007387 */ /* 0x0003e20000100800 */
[----:B------:R-:W-:Y:S02]  /*17a0*/  ULOP3.LUT UR5, UR4, 0x3fff, URZ, 0xc0, !UPT ;  /* 0x00003fff04057892 */ /* 0x000fe4000f8ec03f */
[----:B------:R-:W-:Y:S02]  /*17b0*/  ULOP3.LUT UR4, UR46, 0x10000, URZ, 0xfc, !UPT ;  /* 0x000100002e047892 */ /* 0x000fe4000f8efc3f */
[----:B------:R-:W-:Y:S02]  /*17c0*/  ULOP3.LUT UR5, UR5, 0x10000, URZ, 0xfc, !UPT ;  /* 0x0001000005057892 */ /* 0x000fe4000f8efc3f */
[----:B------:R-:W-:Y:S02]  /*17d0*/  ULEA UR6, UR39, UR4, 0xb ;  /* 0x0000000427067291 */ /* 0x000fe4000f8e583f */
[----:B------:R-:W-:-:S05]  /*17e0*/  ULEA UR7, UR39, UR5, 0xb ;  /* 0x0000000527077291 */ /* 0x000fca000f8e583f */
[----:B------:R-:W-:Y:S02]  /*17f0*/  UMOV UR8, UR6 ;  /* 0x0000000600087c82 */ /* 0x000fe40008000000 */
[----:B------:R-:W-:Y:S02]  /*1800*/  UMOV UR10, UR7 ;  /* 0x00000007000a7c82 */ /* 0x000fe40008000000 */
[----:B------:R-:W-:Y:S01]  /*1810*/  HGMMA.64x256x16.F32.BF16 R24, gdesc[UR8], RZ, !UPT, gsb0 ;  /* 0x03e00000081879f0 */ /* 0x000fe2000c0018ff */
[----:B------:R-:W-:Y:S01]  /*1820*/  UIADD3 UR8, UR6, 0x400, URZ ;  /* 0x0000040006087890 */ /* 0x000fe2000fffe03f */
[----:B------:R-:W-:Y:S01]  /*1830*/  UMOV UR9, 0x40000040 ;  /* 0x4000004000097882 */ /* 0x000fe20000000000 */
[----:B------:R-:W-:Y:S02]  /*1840*/  WARPGROUP.DEPBAR.LE gsb0, 0x0 ;  /* 0x00008000000079c5 */ /* 0x000fe40000010000 */
[----:B------:R-:W-:Y:S01]  /*1850*/  STL.64 [R1], R24 ;  /* 0x0000001801007387 */ /* 0x000fe20000100a00 */
[----:B------:R-:W-:Y:S01]  /*1860*/  MOV R235, R46 ;  /* 0x0000002e00eb7202 */ /* 0x000fe20000000f00 */
[----:B------:R-:W-:Y:S01]  /*1870*/  IMAD.MOV.U32 R234, RZ, RZ, R47 ;  /* 0x000000ffffea7224 */ /* 0x000fe200078e002f */
[----:B------:R-:W-:Y:S01]  /*1880*/  MOV R230, R51 ;  /* 0x0000003300e67202 */ /* 0x000fe20000000f00 */
[----:B------:R-:W-:Y:S01]  /*1890*/  STL.64 [R1+0x8], R26 ;  /* 0x0000081a01007387 */ /* 0x000fe20000100a00 */
[----:B------:R-:W-:Y:S01]  /*18a0*/  IMAD.MOV.U32 R233, RZ, RZ, R48 ;  /* 0x000000ffffe97224 */ /* 0x000fe200078e0030 */
[----:B------:R-:W-:Y:S01]  /*18b0*/  MOV R225, R56 ;  /* 0x0000003800e17202 */ /* 0x000fe20000000f00 */
[----:B------:R-:W-:Y:S01]  /*18c0*/  IMAD.MOV.U32 R232, RZ, RZ, R49 ;  /* 0x000000ffffe87224 */ /* 0x000fe200078e0031 */
        /* <DEDUP_REMOVED lines=46> */
[----:B0-----:R-:W-:Y:S01]  /*1bb0*/  MOV R16, R136 ;  /* 0x0000008800107202 */ /* 0x001fe20000000f00 */
[----:B------:R-:W-:Y:S01]  /*1bc0*/  IMAD.MOV.U32 R163, RZ, RZ, R79 ;  /* 0x000000ffffa37224 */ /* 0x000fe200078e004f */
[----:B------:R-:W-:Y:S01]  /*1bd0*/  MOV R11, R141 ;  /* 0x0000008d000b7202 */ /* 0x000fe20000000f00 */
[----:B------:R-:W-:Y:S01]  /*1be0*/  IMAD.MOV.U32 R164, RZ, RZ, R80 ;  /* 0x000000ffffa47224 */ /* 0x000fe200078e0050 */
[----:B------:R-:W-:Y:S01]  /*1bf0*/  MOV R6, R146 ;  /* 0x0000009200067202 */ /* 0x000fe20000000f00 */
[----:B------:R-:W-:Y:S01]  /*1c00*/  IMAD.MOV.U32 R166, RZ, RZ, R82 ;  /* 0x000000ffffa67224 */ /* 0x000fe200078e0052 */
[----:B------:R0:W-:Y:S01]  /*1c10*/  STL.64 [R1+0x50], R44 ;  /* 0x0000502c01007387 */ /* 0x0001e20000100a00 */
[----:B------:R-:W-:Y:S01]  /*1c20*/  IMAD.MOV.U32 R167, RZ, RZ, R83 ;  /* 0x000000ffffa77224 */ /* 0x000fe200078e0053 */
[----:B-1----:R-:W-:Y:S01]  /*1c30*/  MOV R0, R151 ;  /* 0x0000009700007202 */ /* 0x002fe20000000f00 */
[----:B------:R-:W-:Y:S01]  /*1c40*/  IMAD.MOV.U32 R168, RZ, RZ, R84 ;  /* 0x000000ffffa87224 */ /* 0x000fe200078e0054 */
[----:B------:R-:W-:Y:S01]  /*1c50*/  STL [R1+0x580], R152 ;  /* 0x0005809801007387 */ /* 0x000fe20000100800 */
[----:B------:R-:W-:-:S02]  /*1c60*/  IMAD.MOV.U32 R169, RZ, RZ, R85 ;  /* 0x000000ffffa97224 */ /* 0x000fc400078e0055 */
[----:B------:R-:W-:Y:S02]  /*1c70*/  IMAD.MOV.U32 R171, RZ, RZ, R87 ;  /* 0x000000ffffab7224 */ /* 0x000fe400078e0057 */
[----:B------:R-:W-:Y:S02]  /*1c80*/  IMAD.MOV.U32 R172, RZ, RZ, R88 ;  /* 0x000000ffffac7224 */ /* 0x000fe400078e0058 */
[----:B------:R-:W-:Y:S02]  /*1c90*/  IMAD.MOV.U32 R173, RZ, RZ, R89 ;  /* 0x000000ffffad7224 */ /* 0x000fe400078e0059 */
[----:B------:R-:W-:Y:S02]  /*1ca0*/  IMAD.MOV.U32 R174, RZ, RZ, R90 ;  /* 0x000000ffffae7224 */ /* 0x000fe400078e005a */
[----:B------:R-:W-:Y:S02]  /*1cb0*/  IMAD.MOV.U32 R176, RZ, RZ, R92 ;  /* 0x000000ffffb07224 */ /* 0x000fe400078e005c */
        /* <DEDUP_REMOVED lines=47> */
[----:B0-----:R-:W-:-:S06]  /*1fb0*/  WARPGROUP.ARRIVE ;  /* 0x00000000000079c5 */ /* 0x001fcc0000000000 */
[----:B------:R-:W-:Y:S03]  /*1fc0*/  HGMMA.64x256x16.F32.BF16 R24, gdesc[UR8], RZ, !UPT, gsb0 ;  /* 0x03e00000081879f0 */ /* 0x000fe6000c0018ff */
[----:B------:R-:W-:Y:S02]  /*1fd0*/  WARPGROUP.DEPBAR.LE gsb0, 0x0 ;  /* 0x00008000000079c5 */ /* 0x000fe40000010000 */
[----:B------:R-:W-:Y:S04]  /*1fe0*/  STL.64 [R1+0x578], R150 ;  /* 0x0005789601007387 */ /* 0x000fe80000100a00 */
        /* <DEDUP_REMOVED lines=20> */
[----:B------:R0:W-:Y:S04]  /*2130*/  STL.64 [R1+0x4d0], R108 ;  /* 0x0004d06c01007387 */ /* 0x0001e80000100a00 */
[----:B0-----:R-:W2:Y:S04]  /*2140*/  LDL.LU R108, [R1] ;  /* 0x00000000016c7983 */ /* 0x001ea80000300800 */
[----:B------:R-:W2:Y:S04]  /*2150*/  LDL.LU R109, [R1+0x4] ;  /* 0x00000400016d7983 */ /* 0x000ea80000300800 */
        /* <DEDUP_REMOVED lines=19> */
[----:B------:R-:W2:Y:S01]  /*2290*/  LDL.LU R129, [R1+0x54] ;  /* 0x0000540001817983 */ /* 0x000ea20000300800 */
        /* <DEDUP_REMOVED lines=13> */
[----:B------:R-:W-:Y:S01]  /*2370*/  UIADD3 UR8, UR6, 0x2, URZ ;  /* 0x0000000206087890 */ /* 0x000fe2000fffe03f */
[----:B------:R-:W-:Y:S01]  /*2380*/  IMAD.MOV.U32 R138, RZ, RZ, R227 ;  /* 0x000000ffff8a7224 */ /* 0x000fe200078e00e3 */
[----:B------:R-:W-:Y:S01]  /*2390*/  UIADD3 UR10, UR7, 0x2, URZ ;  /* 0x00000002070a7890 */ /* 0x000fe2000fffe03f */
[----:B------:R-:W-:Y:S01]  /*23a0*/  IMAD.MOV.U32 R140, RZ, RZ, R225 ;  /* 0x000000ffff8c7224 */ /* 0x000fe200078e00e1 */
[----:B------:R-:W-:Y:S01]  /*23b0*/  UMOV UR9, 0x40000040 ;  /* 0x4000004000097882 */ /* 0x000fe20000000000 */
[----:B------:R-:W-:Y:S01]  /*23c0*/  IMAD.MOV.U32 R141, RZ, RZ, R224 ;  /* 0x000000ffff8d7224 */ /* 0x000fe200078e00e0 */
[----:B------:R-:W-:Y:S01]  /*23d0*/  MOV R224, R12 ;  /* 0x0000000c00e07202 */ /* 0x000fe20000000f00 */
[----:B------:R-:W-:Y:S01]  /*23e0*/  IMAD.MOV.U32 R142, RZ, RZ, R223 ;  /* 0x000000ffff8e7224 */ /* 0x000fe200078e00df */
[----:B------:R-:W-:Y:S01]  /*23f0*/  UMOV UR11, 0x40000040 ;  /* 0x40000040000b7882 */ /* 0x000fe20000000000 */
[----:B------:R-:W-:-:S02]  /*2400*/  IMAD.MOV.U32 R143, RZ, RZ, R222 ;  /* 0x000000ffff8f7224 */ /* 0x000fc400078e00de */
[----:B------:R-:W-:Y:S02]  /*2410*/  IMAD.MOV.U32 R145, RZ, RZ, R220 ;  /* 0x000000ffff917224 */ /* 0x000fe400078e00dc */
[----:B------:R-:W-:Y:S01]  /*2420*/  IMAD.MOV.U32 R146, RZ, RZ, R219 ;  /* 0x000000ffff927224 */ /* 0x000fe200078e00db */
[----:B------:R-:W-:Y:S01]  /*2430*/  MOV R219, R17 ;  /* 0x0000001100db7202 */ /* 0x000fe20000000f00 */
[----:B------:R-:W-:Y:S02]  /*2440*/  IMAD.MOV.U32 R147, RZ, RZ, R218 ;  /* 0x000000ffff937224 */ /* 0x000fe400078e00da */
[----:B------:R-:W-:Y:S02]  /*2450*/  IMAD.MOV.U32 R148, RZ, RZ, R217 ;  /* 0x000000ffff947224 */ /* 0x000fe400078e00d9 */
[----:B------:R-:W-:Y:S02]  /*2460*/  IMAD.MOV.U32 R150, RZ, RZ, R215 ;  /* 0x000000ffff967224 */ /* 0x000fe400078e00d7 */
[----:B------:R-:W-:Y:S01]  /*2470*/  IMAD.MOV.U32 R151, RZ, RZ, R214 ;  /* 0x000000ffff977224 */ /* 0x000fe200078e00d6 */
[----:B------:R-:W-:Y:S01]  /*2480*/  MOV R214, R22 ;  /* 0x0000001600d67202 */ /* 0x000fe20000000f00 */
        /* <DEDUP_REMOVED lines=18> */
[----:B------:R-:W-:-:S06]  /*25b0*/  IMAD.MOV.U32 R235, RZ, RZ, R0 ;  /* 0x000000ffffeb7224 */ /* 0x000fcc00078e0000 */
[----:B--2---:R-:W-:-:S06]  /*25c0*/  WARPGROUP.ARRIVE ;  /* 0x00000000000079c5 */ /* 0x004fcc0000000000 */
[----:B------:R-:W-:Y:S03]  /*25d0*/  HGMMA.64x256x16.F32.BF16 R108, gdesc[UR8], R108, gsb0 ;  /* 0x03e00000086c79f0 */ /* 0x000fe6000800186c */
[----:B------:R-:W-:Y:S02]  /*25e0*/  WARPGROUP.DEPBAR.LE gsb0, 0x0 ;  /* 0x00008000000079c5 */ /* 0x000fe40000010000 */
[----:B------:R-:W-:Y:S04]  /*25f0*/  STL.64 [R1], R108 ;  /* 0x0000006c01007387 */ /* 0x000fe80000100a00 */
        /* <DEDUP_REMOVED lines=63> */
[----:B0-----:R-:W2:Y:S04]  /*29f0*/  LDL.LU R152, [R1+0x580] ;  /* 0x0005800001987983 */ /* 0x001ea80000300800 */
[----:B------:R-:W3:Y:S04]  /*2a00*/  LDL.LU.64 R150, [R1+0x578] ;  /* 0x0005780001967983 */ /* 0x000ee80000300a00 */
        /* <DEDUP_REMOVED lines=20> */
[----:B------:R-:W3:Y:S01]  /*2b50*/  LDL.LU.64 R108, [R1+0x4d0] ;  /* 0x0004d000016c7983 */ /* 0x000ee20000300a00 */
[----:B------:R-:W-:Y:S01]  /*2b60*/  UIADD3 UR8, UR6, 0x402, URZ ;  /* 0x0000040206087890 */ /* 0x000fe2000fffe03f */
[----:B------:R-:W-:Y:S01]  /*2b70*/  UMOV UR9, 0x40000040 ;  /* 0x4000004000097882 */ /* 0x000fe20000000000 */
[----:B---3--:R-:W-:-:S07]  /*2b80*/  WARPGROUP.ARRIVE ;  /* 0x00000000000079c5 */ /* 0x008fce0000000000 */
[----:B------:R-:W-:Y:S03]  /*2b90*/  HGMMA.64x256x16.F32.BF16 R24, gdesc[UR8], R24, gsb0 ;  /* 0x03e00000081879f0 */ /* 0x000fe60008001818 */
        /* <DEDUP_REMOVED lines=65> */
[----:B0-----:R-:W3:Y:S04]  /*2fb0*/  LDL.LU.64 R24, [R1] ;  /* 0x0000000001187983 */ /* 0x001ee80000300a00 */
        /* <DEDUP_REMOVED lines=63> */
[----:B------:R-:W-:-:S02]  /*33b0*/  UIADD3 UR8, UR6, 0x4, URZ ;  /* 0x0000000406087890 */ /* 0x000fc4000fffe03f */
[----:B------:R-:W-:Y:S01]  /*33c0*/  UIADD3 UR10, UR7, 0x4, URZ ;  /* 0x00000004070a7890 */ /* 0x000fe2000fffe03f */
[----:B------:R-:W-:Y:S01]  /*33d0*/  UMOV UR9, 0x40000040 ;  /* 0x4000004000097882 */ /* 0x000fe20000000000 */
[----:B------:R-:W-:Y:S01]  /*33e0*/  UMOV UR11, 0x40000040 ;  /* 0x40000040000b7882 */ /* 0x000fe20000000000 */
[----:B---3--:R-:W-:-:S06]  /*33f0*/  WARPGROUP.ARRIVE ;  /* 0x00000000000079c5 */ /* 0x008fcc0000000000 */
[----:B------:R-:W-:Y:S03]  /*3400*/  HGMMA.64x256x16.F32.BF16 R24, gdesc[UR8], R24, gsb0 ;  /* 0x03e00000081879f0 */ /* 0x000fe60008001818 */
        /* <DEDUP_REMOVED lines=41> */
[----:B------:R0:W-:Y:S01]  /*36a0*/  STL.64 [R1+0x50], R44 ;  /* 0x0000502c01007387 */ /* 0x0001e20000100a00 */
[----:B------:R-:W-:Y:S01]  /*36b0*/  IMAD.MOV.U32 R208, RZ, RZ, R124 ;  /* 0x000000ffffd07224 */ /* 0x000fe200078e007c */
[----:B------:R-:W-:Y:S01]  /*36c0*/  MOV R188, R104 ;  /* 0x0000006800bc7202 */ /* 0x000fe20000000f00 */
[----:B------:R-:W-:Y:S01]  /*36d0*/  IMAD.MOV.U32 R209, RZ, RZ, R125 ;  /* 0x000000ffffd17224 */ /* 0x000fe200078e007d */
[----:B------:R-:W3:Y:S01]  /*36e0*/  LDL.LU.64 R150, [R1+0x4c8] ;  /* 0x0004c80001967983 */ /* 0x000ee20000300a00 */
        /* <DEDUP_REMOVED lines=44> */
[----:B------:R-:W-:-:S02]  /*39b0*/  IMAD.MOV.U32 R179, RZ, RZ, R95 ;  /* 0x000000ffffb37224 */ /* 0x000fc400078e005f */
[----:B------:R-:W-:Y:S01]  /*39c0*/  IMAD.MOV.U32 R176, RZ, RZ, R92 ;  /* 0x000000ffffb07224 */ /* 0x000fe200078e005c */
[----:B------:R-:W3:Y:S01]  /*39d0*/  LDL.LU.64 R126, [R1+0x468] ;  /* 0x00046800017e7983 */ /* 0x000ee20000300a00 */
[----:B------:R-:W-:Y:S02]  /*39e0*/  IMAD.MOV.U32 R177, RZ, RZ, R93 ;  /* 0x000000ffffb17224 */ /* 0x000fe400078e005d */
[----:B------:R-:W-:Y:S01]  /*39f0*/  IMAD.MOV.U32 R174, RZ, RZ, R90 ;  /* 0x000000ffffae7224 */ /* 0x000fe200078e005a */
[----:B------:R-:W3:Y:S01]  /*3a00*/  LDL.LU.64 R124, [R1+0x460] ;  /* 0x00046000017c7983 */ /* 0x000ee20000300a00 */
[----:B------:R-:W-:Y:S02]  /*3a10*/  IMAD.MOV.U32 R175, RZ, RZ, R91 ;  /* 0x000000ffffaf7224 */ /* 0x000fe400078e005b */
        /* <DEDUP_REMOVED lines=74> */
[----:B0-----:R-:W3:Y:S04]  /*3ec0*/  LDL.LU.64 R44, [R1+0x320] ;  /* 0x00032000012c7983 */ /* 0x001ee80000300a00 */
        /* <DEDUP_REMOVED lines=11> */
[----:B------:R-:W-:-:S02]  /*3f80*/  UMOV UR9, 0x40000040 ;  /* 0x4000004000097882 */ /* 0x000fc40000000000 */
[----:B--2---:R-:W-:Y:S01]  /*3f90*/  STL [R1+0x2b8], R152 ;  /* 0x0002b89801007387 */ /* 0x004fe20000100800 */
[----:B---3--:R-:W-:-:S06]  /*3fa0*/  WARPGROUP.ARRIVE ;  /* 0x00000000000079c5 */ /* 0x008fcc0000000000 */
        /* <DEDUP_REMOVED lines=64> */
[----:B------:R-:W-:-:S02]  /*43b0*/  IMAD.MOV.U32 R147, RZ, RZ, R223 ;  /* 0x000000ffff937224 */ /* 0x000fc400078e00df */
[----:B------:R-:W-:Y:S01]  /*43c0*/  IMAD.MOV.U32 R149, RZ, RZ, R221 ;  /* 0x000000ffff957224 */ /* 0x000fe200078e00dd */
[----:B------:R-:W-:Y:S01]  /*43d0*/  MOV R221, R20 ;  /* 0x0000001400dd7202 */ /* 0x000fe20000000f00 */
[----:B------:R-:W-:Y:S02]  /*43e0*/  IMAD.MOV.U32 R150, RZ, RZ, R220 ;  /* 0x000000ffff967224 */ /* 0x000fe400078e00dc */
[----:B------:R-:W-:Y:S02]  /*43f0*/  IMAD.MOV.U32 R151, RZ, RZ, R219 ;  /* 0x000000ffff977224 */ /* 0x000fe400078e00db */
[----:B------:R-:W-:Y:S02]  /*4400*/  IMAD.MOV.U32 R130, RZ, RZ, R0 ;  /* 0x000000ffff827224 */ /* 0x000fe400078e0000 */
[----:B------:R-:W-:Y:S01]  /*4410*/  IMAD.MOV.U32 R131, RZ, RZ, R17 ;  /* 0x000000ffff837224 */ /* 0x000fe200078e0011 */
[----:B------:R-:W-:Y:S01]  /*4420*/  UIADD3 UR8, UR6, 0x6, URZ ;  /* 0x0000000606087890 */ /* 0x000fe2000fffe03f */
[----:B------:R-:W-:Y:S01]  /*4430*/  IMAD.MOV.U32 R133, RZ, RZ, R3 ;  /* 0x000000ffff857224 */ /* 0x000fe200078e0003 */
[----:B------:R-:W-:Y:S01]  /*4440*/  UIADD3 UR10, UR7, 0x6, URZ ;  /* 0x00000006070a7890 */ /* 0x000fe2000fffe03f */
[----:B------:R-:W-:Y:S01]  /*4450*/  IMAD.MOV.U32 R134, RZ, RZ, R2 ;  /* 0x000000ffff867224 */ /* 0x000fe200078e0002 */
[----:B------:R-:W-:Y:S01]  /*4460*/  UMOV UR9, 0x40000040 ;  /* 0x4000004000097882 */ /* 0x000fe20000000000 */
[----:B------:R-:W-:Y:S01]  /*4470*/  IMAD.MOV.U32 R218, RZ, RZ, R23 ;  /* 0x000000ffffda7224 */ /* 0x000fe200078e0017 */
[----:B------:R-:W-:Y:S01]  /*4480*/  UMOV UR11, 0x40000040 ;  /* 0x40000040000b7882 */ /* 0x000fe20000000000 */
[----:B------:R-:W-:Y:S01]  /*4490*/  IMAD.MOV.U32 R219, RZ, RZ, R22 ;  /* 0x000000ffffdb7224 */ /* 0x000fe200078e0016 */
[----:B------:R0:W5:Y:S01]  /*44a0*/  LDL.LU R0, [R1+0x2cc] ;  /* 0x0002cc0001007983 */ /* 0x0001620000300800 */
[----:B------:R-:W-:-:S02]  /*44b0*/  IMAD.MOV.U32 R220, RZ, RZ, R21 ;  /* 0x000000ffffdc7224 */ /* 0x000fc400078e0015 */
[----:B------:R-:W-:Y:S01]  /*44c0*/  IMAD.MOV.U32 R222, RZ, RZ, R19 ;  /* 0x000000ffffde7224 */ /* 0x000fe200078e0013 */
[----:B------:R0:W5:Y:S01]  /*44d0*/  LDL.LU R17, [R1+0x2c8] ;  /* 0x0002c80001117983 */ /* 0x0001620000300800 */
[----:B------:R-:W-:Y:S02]  /*44e0*/  IMAD.MOV.U32 R223, RZ, RZ, R18 ;  /* 0x000000ffffdf7224 */ /* 0x000fe400078e0012 */
[----:B------:R-:W-:Y:S01]  /*44f0*/  IMAD.MOV.U32 R224, RZ, RZ, R15 ;  /* 0x000000ffffe07224 */ /* 0x000fe200078e000f */
[----:B------:R0:W5:Y:S01]  /*4500*/  LDL.LU R16, [R1+0x2c4] ;  /* 0x0002c40001107983 */ /* 0x0001620000300800 */
[----:B------:R-:W-:Y:S02]  /*4510*/  IMAD.MOV.U32 R226, RZ, RZ, R13 ;  /* 0x000000ffffe27224 */ /* 0x000fe400078e000d */
[----:B------:R-:W-:Y:S01]  /*4520*/  IMAD.MOV.U32 R227, RZ, RZ, R12 ;  /* 0x000000ffffe37224 */ /* 0x000fe200078e000c */
[----:B------:R0:W5:Y:S01]  /*4530*/  LDL.LU R3, [R1+0x2c0] ;  /* 0x0002c00001037983 */ /* 0x0001620000300800 */
[----:B------:R-:W-:-:S02]  /*4540*/  IMAD.MOV.U32 R228, RZ, RZ, R11 ;  /* 0x000000ffffe47224 */ /* 0x000fc400078e000b */
[----:B------:R-:W-:Y:S01]  /*4550*/  IMAD.MOV.U32 R230, RZ, RZ, R9 ;  /* 0x000000ffffe67224 */ /* 0x000fe200078e0009 */
[----:B------:R0:W5:Y:S01]  /*4560*/  LDL.LU R2, [R1+0x2bc] ;  /* 0x0002bc0001027983 */ /* 0x0001620000300800 */
        /* <DEDUP_REMOVED lines=71> */
[----:B-1----:R0:W5:Y:S04]  /*49e0*/  LDL.LU R152, [R1+0x2b8] ;  /* 0x0002b80001987983 */ /* 0x0021680000300800 */
[----:B------:R-:W2:Y:S04]  /*49f0*/  LDL.LU.64 R150, [R1+0x2b0] ;  /* 0x0002b00001967983 */ /* 0x000ea80000300a00 */
        /* <DEDUP_REMOVED lines=20> */
[----:B------:R-:W2:Y:S01]  /*4b40*/  LDL.LU.64 R108, [R1+0x208] ;  /* 0x00020800016c7983 */ /* 0x000ea20000300a00 */
[----:B------:R-:W-:Y:S01]  /*4b50*/  UIADD3 UR8, UR6, 0x406, URZ ;  /* 0x0000040606087890 */ /* 0x000fe2000fffe03f */
[----:B------:R-:W-:Y:S01]  /*4b60*/  UMOV UR9, 0x40000040 ;  /* 0x4000004000097882 */ /* 0x000fe20000000000 */
[----:B--2---:R-:W-:-:S07]  /*4b70*/  WARPGROUP.ARRIVE ;  /* 0x00000000000079c5 */ /* 0x004fce0000000000 */
[----:B------:R-:W-:Y:S03]  /*4b80*/  HGMMA.64x256x16.F32.BF16 R24, gdesc[UR8], R24, gsb0 ;  /* 0x03e00000081879f0 */ /* 0x000fe60008001818 */
[----:B------:R-:W-:Y:S02]  /*4b90*/  WARPGROUP.DEPBAR.LE gsb0, 0x0 ;  /* 0x00008000000079c5 */ /* 0x000fe40000010000 */
[----:B0-----:R-:W-:Y:S05]  /*4ba0*/  @!P1 BRA `(.L_x_22) ;  /* 0x0000004000d09947 */ /* 0x001fea0003800000 */
[----:B------:R-:W-:Y:S01]  /*4bb0*/  UIADD3 UR7, UR39, 0x1, URZ ;  /* 0x0000000127077890 */ /* 0x000fe2000fffe03f */
[----:B-----5:R-:W-:Y:S01]  /*4bc0*/  R2UR UR6, R3 ;  /* 0x00000000030672ca */ /* 0x020fe200000e0000 */
[----:B------:R-:W-:Y:S02]  /*4bd0*/  UMOV UR12, UR39 ;  /* 0x00000027000c7c82 */ /* 0x000fe40008000000 */
[----:B------:R-:W-:-:S04]  /*4be0*/  UISETP.NE.AND UP0, UPT, UR7, 0x4, UPT ;  /* 0x000000040700788c */ /* 0x000fc8000bf05270 */
[----:B------:R-:W-:Y:S02]  /*4bf0*/  USEL UR8, URZ, 0x1, UP0 ;  /* 0x000000013f087887 */ /* 0x000fe40008000000 */
[----:B------:R-:W-:Y:S02]  /*4c00*/  USEL UR7, UR7, URZ, UP0 ;  /* 0x0000003f07077287 */ /* 0x000fe40008000000 */
[----:B------:R-:W-:-:S06]  /*4c10*/  ULOP3.LUT UR8, UR38, UR8, URZ, 0x3c, !UPT ;  /* 0x0000000826087292 */ /* 0x000fcc000f8e3c3f */
[----:B------:R-:W-:-:S07]  /*4c20*/  IMAD.U32 R3, RZ, RZ, UR8 ;  /* 0x00000008ff037e24 */ /* 0x000fce000f8e00ff */
.L_x_29:
[----:B------:R-:W-:Y:S05]  /*4c30*/  @!P0 BRA `(.L_x_23) ;  /* 0x0000000000048947 */ /* 0x000fea0003800000 */
[----:B------:R-:W-:Y:S01]  /*4c40*/  BPT.TRAP 0x1 ;  /* 0x000000040000795c */ /* 0x000fe20000300000 */
.L_x_23:
[----:B------:R-:W0:Y:S01]  /*4c50*/  S2UR UR9, SR_CgaCtaId ;  /* 0x00000000000979c3 */ /* 0x000e220000008800 */
[----:B------:R-:W-:Y:S01]  /*4c60*/  UMOV UR8, 0x400 ;  /* 0x0000040000087882 */ /* 0x000fe20000000000 */
[----:B------:R-:W-:Y:S02]  /*4c70*/  MOV R4, UR7 ;  /* 0x0000000700047c02 */ /* 0x000fe40008000f00 */
[----:B------:R-:W-:Y:S01]  /*4c80*/  SHF.L.U32 R5, R3, 0x1f, RZ ;  /* 0x0000001f03057819 */ /* 0x000fe200000006ff */
[----:B0-----:R-:W-:-:S06]  /*4c90*/  ULEA UR8, UR9, UR8, 0x18 ;  /* 0x0000000809087291 */ /* 0x001fcc000f8ec03f */
[----:B------:R-:W-:-:S04]  /*4ca0*/  IMAD.U32 R0, RZ, RZ, UR8 ;  /* 0x00000008ff007e24 */ /* 0x000fc8000f8e00ff */
[----:B------:R-:W-:-:S04]  /*4cb0*/  IMAD R4, R4, 0x8, R0 ;  /* 0x0000000804047824 */ /* 0x000fc800078e0200 */
[----:B------:R0:W1:Y:S01]  /*4cc0*/  SYNCS.PHASECHK.TRANS64.TRYWAIT P1, [R4+URZ], R5 ;  /* 0x00000005040075a7 */ /* 0x000062000802017f */
[----:B------:R-:W-:Y:S05]  /*4cd0*/  @!P0 BRA `(.L_x_24) ;  /* 0x0000000000048947 */ /* 0x000fea0003800000 */
[----:B------:R-:W-:Y:S01]  /*4ce0*/  BPT.TRAP 0x1 ;  /* 0x000000040000795c */ /* 0x000fe20000300000 */
.L_x_24:
[----:B-1----:R-:W-:Y:S05]  /*4cf0*/  @P1 BRA `(.L_x_25) ;  /* 0x0000000000081947 */ /* 0x002fea0003800000 */
[----:B------:R-:W1:Y:S02]  /*4d00*/  SYNCS.PHASECHK.TRANS64.TRYWAIT P1, [R4+URZ], R5 ;  /* 0x00000005040075a7 */ /* 0x000e64000802017f */
[----:B-1----:R-:W-:Y:S05]  /*4d10*/  @!P1 BRA `(.L_x_26) ;  /* 0x0000017400389947 */ /* 0x002fea0003800000 */
.L_x_25:
        /* <DEDUP_REMOVED lines=64> */
[----:B--2---:R-:W2:Y:S04]  /*5120*/  LDL.LU.64 R24, [R1] ;  /* 0x0000000001187983 */ /* 0x004ea80000300a00 */
        /* <DEDUP_REMOVED lines=63> */
[----:B------:R-:W-:-:S02]  /*5520*/  ULEA UR13, UR7, UR4, 0xb ;  /* 0x00000004070d7291 */ /* 0x000fc4000f8e583f */
[----:B------:R-:W-:Y:S01]  /*5530*/  ULEA UR14, UR7, UR5, 0xb ;  /* 0x00000005070e7291 */ /* 0x000fe2000f8e583f */
[----:B------:R-:W-:Y:S01]  /*5540*/  STL [R1+0x2cc], R17 ;  /* 0x0002cc1101007387 */ /* 0x000fe20000100800 */
[----:B------:R-:W-:Y:S01]  /*5550*/  UMOV UR9, 0x40000040 ;  /* 0x4000004000097882 */ /* 0x000fe20000000000 */
[----:B------:R-:W-:Y:S02]  /*5560*/  UMOV UR11, 0x40000040 ;  /* 0x40000040000b7882 */ /* 0x000fe40000000000 */
[----:B------:R-:W-:Y:S01]  /*5570*/  UMOV UR8, UR13 ;  /* 0x0000000d00087c82 */ /* 0x000fe20008000000 */
[----:B------:R-:W-:Y:S01]  /*5580*/  STL [R1+0x2c8], R16 ;  /* 0x0002c81001007387 */ /* 0x000fe20000100800 */
[----:B------:R-:W-:-:S03]  /*5590*/  UMOV UR10, UR14 ;  /* 0x0000000e000a7c82 */ /* 0x000fc60008000000 */
[----:B------:R-:W-:Y:S04]  /*55a0*/  STL [R1+0x2c4], R3 ;  /* 0x0002c40301007387 */ /* 0x000fe80000100800 */
[----:B------:R3:W-:Y:S04]  /*55b0*/  STL [R1+0x2c0], R2 ;  /* 0x0002c00201007387 */ /* 0x0007e80000100800 */
[----:B------:R4:W-:Y:S01]  /*55c0*/  STL [R1+0x2bc], R0 ;  /* 0x0002bc0001007387 */ /* 0x0009e20000100800 */
[----:B--2---:R-:W-:-:S06]  /*55d0*/  WARPGROUP.ARRIVE ;  /* 0x00000000000079c5 */ /* 0x004fcc0000000000 */
[----:B------:R-:W-:Y:S03]  /*55e0*/  HGMMA.64x256x16.F32.BF16 R24, gdesc[UR8], R24, gsb0 ;  /* 0x03e00000081879f0 */ /* 0x000fe60008001818 */
[----:B------:R-:W-:Y:S02]  /*55f0*/  WARPGROUP.DEPBAR.LE gsb0, 0x0 ;  /* 0x00008000000079c5 */ /* 0x000fe40000010000 */
[----:B------:R-:W-:Y:S01]  /*5600*/  STL.64 [R1], R24 ;  /* 0x0000001801007387 */ /* 0x000fe20000100a00 */
[----:B---3--:R-:W-:Y:S01]  /*5610*/  IMAD.MOV.U32 R2, RZ, RZ, R150 ;  /* 0x000000ffff027224 */ /* 0x008fe200078e0096 */
[----:B----4-:R-:W-:Y:S01]  /*5620*/  MOV R0, R151 ;  /* 0x0000009700007202 */ /* 0x010fe20000000f00 */
[----:B01----:R-:W-:Y:S01]  /*5630*/  IMAD.MOV.U32 R4, RZ, RZ, R148 ;  /* 0x000000ffff047224 */ /* 0x003fe200078e0094 */
        /* <DEDUP_REMOVED lines=40> */
[----:B------:R-:W2:Y:S01]  /*58c0*/  LDL.LU.64 R150, [R1+0x780] ;  /* 0x0007800001967983 */ /* 0x000ea20000300a00 */
        /* <DEDUP_REMOVED lines=64> */
[----:B------:R-:W-:-:S02]  /*5cd0*/  IMAD.MOV.U32 R162, RZ, RZ, R78 ;  /* 0x000000ffffa27224 */ /* 0x000fc400078e004e */
[----:B------:R-:W-:Y:S01]  /*5ce0*/  IMAD.MOV.U32 R160, RZ, RZ, R76 ;  /* 0x000000ffffa07224 */ /* 0x000fe200078e004c */
[----:B------:R-:W2:Y:S01]  /*5cf0*/  LDL.LU.64 R116, [R1+0x6f8] ;  /* 0x0006f80001747983 */ /* 0x000ea20000300a00 */
[----:B------:R-:W-:Y:S02]  /*5d00*/  IMAD.MOV.U32 R161, RZ, RZ, R77 ;  /* 0x000000ffffa17224 */ /* 0x000fe400078e004d */
[----:B------:R-:W-:Y:S01]  /*5d10*/  IMAD.MOV.U32 R158, RZ, RZ, R74 ;  /* 0x000000ffff9e7224 */ /* 0x000fe200078e004a */
[----:B------:R-:W2:Y:S01]  /*5d20*/  LDL.LU.64 R114, [R1+0x6f0] ;  /* 0x0006f00001727983 */ /* 0x000ea20000300a00 */
[----:B------:R-:W-:Y:S02]  /*5d30*/  IMAD.MOV.U32 R156, RZ, RZ, R72 ;  /* 0x000000ffff9c7224 */ /* 0x000fe400078e0048 */
        /* <DEDUP_REMOVED lines=29> */
[----:B------:R-:W-:-:S03]  /*5f10*/  IMAD.MOV.U32 R235, RZ, RZ, R46 ;  /* 0x000000ffffeb7224 */ /* 0x000fc600078e002e */
        /* <DEDUP_REMOVED lines=24> */
[----:B0-----:R-:W2:Y:S04]  /*60a0*/  LDL.LU.64 R44, [R1+0x5d8] ;  /* 0x0005d800012c7983 */ /* 0x001ea80000300a00 */
        /* <DEDUP_REMOVED lines=11> */
[----:B------:R-:W-:-:S02]  /*6160*/  UMOV UR9, 0x40000040 ;  /* 0x4000004000097882 */ /* 0x000fc40000000000 */
[----:B------:R-:W-:Y:S01]  /*6170*/  STL [R1+0x580], R152 ;  /* 0x0005809801007387 */ /* 0x000fe20000100800 */
[----:B--2---:R-:W-:-:S06]  /*6180*/  WARPGROUP.ARRIVE ;  /* 0x00000000000079c5 */ /* 0x004fcc0000000000 */
        /* <DEDUP_REMOVED lines=65> */
[----:B------:R-:W-:Y:S01]  /*65a0*/  IMAD.MOV.U32 R144, RZ, RZ, R221 ;  /* 0x000000ffff907224 */ /* 0x000fe200078e00dd */
[----:B------:R-:W-:Y:S01]  /*65b0*/  MOV R221, R15 ;  /* 0x0000000f00dd7202 */ /* 0x000fe20000000f00 */
[----:B------:R-:W-:Y:S02]  /*65c0*/  IMAD.MOV.U32 R146, RZ, RZ, R219 ;  /* 0x000000ffff927224 */ /* 0x000fe400078e00db */
        /* <DEDUP_REMOVED lines=23> */
[----:B------:R-:W-:Y:S01]  /*6740*/  IMAD.MOV.U32 R235, RZ, RZ, R0 ;  /* 0x000000ffffeb7224 */ /* 0x000fe200078e0000 */
[----:B------:R-:W-:Y:S02]  /*6750*/  UIADD3 UR8, UR13, 0x2, URZ ;  /* 0x000000020d087890 */ /* 0x000fe4000fffe03f */
[----:B------:R-:W-:Y:S01]  /*6760*/  UIADD3 UR10, UR14, 0x2, URZ ;  /* 0x000000020e0a7890 */ /* 0x000fe2000fffe03f */
[----:B------:R-:W-:Y:S01]  /*6770*/  UMOV UR9, 0x40000040 ;  /* 0x4000004000097882 */ /* 0x000fe20000000000 */
[----:B------:R-:W-:Y:S01]  /*6780*/  UMOV UR11, 0x40000040 ;  /* 0x40000040000b7882 */ /* 0x000fe20000000000 */
        /* <DEDUP_REMOVED lines=236> */
[----:B------:R-:W-:Y:S01]  /*7650*/  STL.64 [R1+0x30], R36 ;  /* 0x0000302401007387 */ /* 0x000fe20000100a00 */
[----:B------:R-:W-:-:S03]  /*7660*/  IMAD.MOV.U32 R5, RZ, RZ, R150 ;  /* 0x000000ffff057224 */ /* 0x000fc600078e0096 */
[----:B------:R-:W-:Y:S01]  /*7670*/  STL.64 [R1+0x38], R38 ;  /* 0x0000382601007387 */ /* 0x000fe20000100a00 */
[----:B------:R-:W-:-:S03]  /*7680*/  MOV R4, R151 ;  /* 0x0000009700047202 */ /* 0x000fc60000000f00 */
[----:B------:R-:W-:Y:S01]  /*7690*/  STL.64 [R1+0x40], R40 ;  /* 0x0000402801007387 */ /* 0x000fe20000100a00 */
[----:B------:R-:W-:-:S03]  /*76a0*/  IMAD.MOV.U32 R7, RZ, RZ, R148 ;  /* 0x000000ffff077224 */ /* 0x000fc600078e0094 */
[----:B------:R-:W-:Y:S01]  /*76b0*/  STL.64 [R1+0x48], R42 ;  /* 0x0000482a01007387 */ /* 0x000fe20000100a00 */
[----:B------:R-:W-:Y:S01]  /*76c0*/  IMAD.MOV.U32 R6, RZ, RZ, R149 ;  /* 0x000000ffff067224 */ /* 0x000fe200078e0095 */
[----:B------:R-:W-:Y:S02]  /*76d0*/  MOV R8, R147 ;  /* 0x0000009300087202 */ /* 0x000fe40000000f00 */
[----:B------:R0:W-:Y:S01]  /*76e0*/  STL.64 [R1+0x50], R44 ;  /* 0x0000502c01007387 */ /* 0x0001e20000100a00 */
[----:B------:R-:W-:-:S03]  /*76f0*/  IMAD.MOV.U32 R9, RZ, RZ, R146 ;  /* 0x000000ffff097224 */ /* 0x000fc600078e0092 */
[----:B------:R-:W3:Y:S01]  /*7700*/  LDL.LU.64 R150, [R1+0x4c8] ;  /* 0x0004c80001967983 */ /* 0x000ee20000300a00 */
[----:B------:R-:W-:Y:S01]  /*7710*/  IMAD.MOV.U32 R11, RZ, RZ, R144 ;  /* 0x000000ffff0b7224 */ /* 0x000fe200078e0090 */
[----:B------:R-:W-:Y:S01]  /*7720*/  MOV R12, R143 ;  /* 0x0000008f000c7202 */ /* 0x000fe20000000f00 */
[----:B------:R-:W-:Y:S01]  /*7730*/  IMAD.MOV.U32 R10, RZ, RZ, R145 ;  /* 0x000000ffff0a7224 */ /* 0x000fe200078e0091 */
[----:B------:R-:W3:Y:S01]  /*7740*/  LDL.LU.64 R148, [R1+0x4c0] ;  /* 0x0004c00001947983 */ /* 0x000ee20000300a00 */
        /* <DEDUP_REMOVED lines=226> */
[----:B------:R-:W-:Y:S02]  /*8570*/  IMAD.MOV.U32 R147, RZ, RZ, R223 ;  /* 0x000000ffff937224 */ /* 0x000fe400078e00df */
[----:B------:R-:W-:Y:S01]  /*8580*/  IMAD.MOV.U32 R148, RZ, RZ, R222 ;  /* 0x000000ffff947224 */ /* 0x000fe200078e00de */
[----:B------:R-:W-:Y:S01]  /*8590*/  MOV R222, R19 ;  /* 0x0000001300de7202 */ /* 0x000fe20000000f00 */
[----:B------:R-:W-:Y:S02]  /*85a0*/  IMAD.MOV.U32 R150, RZ, RZ, R220 ;  /* 0x000000ffff967224 */ /* 0x000fe400078e00dc */
[----:B------:R-:W-:Y:S02]  /*85b0*/  IMAD.MOV.U32 R151, RZ, RZ, R219 ;  /* 0x000000ffff977224 */ /* 0x000fe400078e00db */
[----:B------:R-:W-:Y:S01]  /*85c0*/  IMAD.MOV.U32 R152, RZ, RZ, R218 ;  /* 0x000000ffff987224 */ /* 0x000fe200078e00da */
[----:B------:R-:W-:Y:S01]  /*85d0*/  MOV R218, R23 ;  /* 0x0000001700da7202 */ /* 0x000fe20000000f00 */
[----:B------:R-:W-:-:S02]  /*85e0*/  IMAD.MOV.U32 R130, RZ, RZ, R17 ;  /* 0x000000ffff827224 */ /* 0x000fc400078e0011 */
        /* <DEDUP_REMOVED lines=121> */
[----:B------:R-:W-:Y:S01]  /*8d80*/  BPT.TRAP 0x1 ;  /* 0x000000040000795c */ /* 0x000fe20000300000 */
.L_x_27:
[----:B-----5:R-:W-:Y:S01]  /*8d90*/  ISETP.NE.AND P1, PT, R17, RZ, PT ;  /* 0x000000ff1100720c */ /* 0x020fe20003f25270 */
[----:B------:R-:W-:Y:S01]  /*8da0*/  IMAD.U32 R4, RZ, RZ, UR12 ;  /* 0x0000000cff047e24 */ /* 0x000fe2000f8e00ff */
[----:B------:R-:W-:-:S11]  /*8db0*/  UISETP.GT.U32.AND UP0, UPT, UR40, 0x1, UPT ;  /* 0x000000012800788c */ /* 0x000fd6000bf04070 */
[----:B------:R-:W-:-:S05]  /*8dc0*/  @P1 IMAD R4, R4, 0x8, R0 ;  /* 0x0000000804041824 */ /* 0x000fca00078e0200 */
[----:B------:R-:W-:-:S04]  /*8dd0*/  @P1 IADD3 R4, R4, 0x20, RZ ;  /* 0x0000002004041810 */ /* 0x000fc80007ffe0ff */
[----:B------:R-:W-:-:S04]  /*8de0*/  @P1 PRMT R4, R152, 0x654, R4 ;  /* 0x0000065498041816 */ /* 0x000fc80000000004 */
[----:B------:R0:W-:Y:S01]  /*8df0*/  @P1 SYNCS.ARRIVE.TRANS64.RED.A1T0 RZ, [R4+URZ], RZ ;  /* 0x000000ff04ff19a7 */ /* 0x0001e2000810043f */
[----:B------:R-:W-:-:S13]  /*8e00*/  PLOP3.LUT P1, PT, PT, PT, UP0, 0x80, 0x0 ;  /* 0x000000000000781c */ /* 0x000fda0003f2f008 */
[----:B0-----:R-:W-:Y:S05]  /*8e10*/  @P1 BRA `(.L_x_28) ;  /* 0x0000000000041947 */ /* 0x001fea0003800000 */
[----:B------:R-:W-:Y:S01]  /*8e20*/  BPT.TRAP 0x1 ;  /* 0x000000040000795c */ /* 0x000fe20000300000 */
.L_x_28:
[----:B------:R-:W-:Y:S02]  /*8e30*/  UISETP.GT.AND UP2, UPT, UR6, 0x1, UPT ;  /* 0x000000010600788c */ /* 0x000fe4000bf44270 */
[----:B------:R-:W-:Y:S02]  /*8e40*/  UIADD3 UR7, UR7, 0x1, URZ ;  /* 0x0000000107077890 */ /* 0x000fe4000fffe03f */
[----:B------:R-:W-:Y:S02]  /*8e50*/  UIADD3 UR12, UR12, 0x1, URZ ;  /* 0x000000010c0c7890 */ /* 0x000fe4000fffe03f */
[----:B------:R-:W-:Y:S01]  /*8e60*/  PLOP3.LUT P1, PT, PT, PT, UP2, 0x80, 0x0 ;  /* 0x000000000000781c */ /* 0x000fe20003f2f028 */
[----:B------:R-:W-:Y:S02]  /*8e70*/  UISETP.NE.AND UP0, UPT, UR7, 0x4, UPT ;  /* 0x000000040700788c */ /* 0x000fe4000bf05270 */
[----:B------:R-:W-:Y:S02]  /*8e80*/  UISETP.NE.AND UP1, UPT, UR12, 0x4, UPT ;  /* 0x000000040c00788c */ /* 0x000fe4000bf25270 */
[----:B------:R-:W-:-:S02]  /*8e90*/  USEL UR8, URZ, 0x1, UP0 ;  /* 0x000000013f087887 */ /* 0x000fc40008000000 */
[----:B------:R-:W-:Y:S02]  /*8ea0*/  UIADD3 UR6, UR6, -0x1, URZ ;  /* 0xffffffff06067890 */ /* 0x000fe4000fffe03f */
[----:B------:R-:W-:Y:S02]  /*8eb0*/  USEL UR7, UR7, URZ, UP0 ;  /* 0x0000003f07077287 */ /* 0x000fe40008000000 */
[----:B------:R-:W-:Y:S01]  /*8ec0*/  USEL UR12, UR12, URZ, UP1 ;  /* 0x0000003f0c0c7287 */ /* 0x000fe20008800000 */
[----:B------:R-:W-:Y:S01]  /*8ed0*/  LOP3.LUT R3, R3, UR8, RZ, 0x3c, !PT ;  /* 0x0000000803037c12 */ /* 0x000fe2000f8e3cff */
[----:B------:R-:W-:Y:S10]  /*8ee0*/  @P1 BRA `(.L_x_29) ;  /* 0xffffffbc00501947 */ /* 0x000ff4000383ffff */
.L_x_22:
[----:B-----5:R-:W0:Y:S02]  /*8ef0*/  LDC R3, c[0x0][0x28c] ;  /* 0x0000a300ff037b82 */ /* 0x020e240000000800 */
[----:B0-----:R-:W-:-:S13]  /*8f00*/  ISETP.GE.AND P1, PT, R3, 0x1, PT ;  /* 0x000000010300780c */ /* 0x001fda0003f26270 */
[----:B------:R-:W-:Y:S05]  /*8f10*/  @!P1 BRA `(.L_x_30) ;  /* 0x0000000000449947 */ /* 0x000fea0003800000 */
[----:B------:R-:W-:Y:S05]  /*8f20*/  @!P0 BRA `(.L_x_31) ;  /* 0x0000000000048947 */ /* 0x000fea0003800000 */
[----:B------:R-:W-:Y:S01]  /*8f30*/  BPT.TRAP 0x1 ;  /* 0x000000040000795c */ /* 0x000fe20000300000 */
.L_x_31:
[----:B------:R-:W-:Y:S01]  /*8f40*/  ISETP.NE.AND P0, PT, R17, RZ, PT ;  /* 0x000000ff1100720c */ /* 0x000fe20003f05270 */
[----:B------:R-:W-:-:S12]  /*8f50*/  UISETP.LT.AND UP1, UPT, UR44, 0x1, UPT ;  /* 0x000000012c00788c */ /* 0x000fd8000bf21270 */
[----:B------:R-:W-:-:S05]  /*8f60*/  VOTEU.ANY UP0, P0 ;  /* 0x00000000003f7886 */ /* 0x000fca0000000100 */
[----:B------:R-:W-:-:S04]  /*8f70*/  @UP0 USEL UR4, UR44, 0x1, UP1 ;  /* 0x000000012c040887 */ /* 0x000fc80008800000 */
[----:B------:R-:W-:Y:S02]  /*8f80*/  @UP0 UIADD3 UR4, UR39, UR44, -UR4 ;  /* 0x0000002c27040290 */ /* 0x000fe4000fffe804 */
[----:B------:R-:W-:-:S04]  /*8f90*/  UISETP.GT.U32.AND UP0, UPT, UR40, 0x1, UPT ;  /* 0x000000012800788c */ /* 0x000fc8000bf04070 */
[----:B------:R-:W-:-:S04]  /*8fa0*/  IMAD.U32 R3, RZ, RZ, UR4 ;  /* 0x00000004ff037e24 */ /* 0x000fc8000f8e00ff */
[----:B------:R-:W-:-:S05]  /*8fb0*/  @P0 IMAD.SHL.U32 R3, R3, 0x8, RZ ;  /* 0x0000000803030824 */ /* 0x000fca00078e00ff */
[----:B------:R-:W-:-:S04]  /*8fc0*/  @P0 LOP3.LUT R3, R3, 0x18, RZ, 0xc0, !PT ;  /* 0x0000001803030812 */ /* 0x000fc800078ec0ff */
[----:B------:R-:W-:-:S04]  /*8fd0*/  @P0 IADD3 R0, R0, 0x20, R3 ;  /* 0x0000002000000810 */ /* 0x000fc80007ffe003 */
[----:B------:R-:W-:-:S04]  /*8fe0*/  @P0 PRMT R0, R152, 0x654, R0 ;  /* 0x0000065498000816 */ /* 0x000fc80000000000 */
[----:B------:R0:W-:Y:S01]  /*8ff0*/  @P0 SYNCS.ARRIVE.TRANS64.RED.A1T0 RZ, [R0+URZ], RZ ;  /* 0x000000ff00ff09a7 */ /* 0x0001e2000810043f */
[----:B------:R-:W-:-:S13]  /*9000*/  PLOP3.LUT P0, PT, PT, PT, UP0, 0x80, 0x0 ;  /* 0x000000000000781c */ /* 0x000fda0003f0f008 */
[----:B0-----:R-:W-:Y:S05]  /*9010*/  @P0 BRA `(.L_x_30) ;  /* 0x0000000000040947 */ /* 0x001fea0003800000 */
[----:B------:R-:W-:Y:S01]  /*9020*/  BPT.TRAP 0x1 ;  /* 0x000000040000795c */ /* 0x000fe20000300000 */
.L_x_30:
[----:B------:R-:W0:Y:S01]  /*9030*/  S2R R8, SR_TID.X ;  /* 0x0000000000087919 */ /* 0x000e220000002100 */
[----:B------:R-:W-:Y:S01]  /*9040*/  IMAD.MOV.U32 R19, RZ, RZ, 0x6540 ;  /* 0x00006540ff137424 */ /* 0x000fe200078e00ff */
[----:B------:R-:W-:Y:S02]  /*9050*/  UIMAD.WIDE UR6, UR41, 0x100, URZ ;  /* 0x00000100290678a5 */ /* 0x000fe4000f8e023f */
[----:B------:R-:W-:Y:S01]  /*9060*/  USHF.R.S32.HI UR10, URZ, 0x1f, UR43 ;  /* 0x0000001f3f0a7899 */ /* 0x000fe2000801142b */
[----:B------:R-:W-:Y:S01]  /*9070*/  ULDC.64 UR8, c[0x0][0x5d0] ;  /* 0x0001740000087ab9 */ /* 0x000fe20000000a00 */
[----:B------:R-:W-:Y:S02]  /*9080*/  UIADD3 UR39, UR44, UR39, URZ ;  /* 0x000000272c277290 */ /* 0x000fe4000fffe03f */
[----:B------:R-:W-:Y:S02]  /*9090*/  UIMAD UR4, UR10, UR8, URZ ;  /* 0x000000080a0472a4 */ /* 0x000fe4000f8e023f */
[----:B------:R-:W-:-:S02]  /*90a0*/  USHF.L.U32 UR41, UR41, 0x8, URZ ;  /* 0x0000000829297899 */ /* 0x000fc4000800063f */
[----:B------:R-:W-:Y:S01]  /*90b0*/  UIMAD UR4, UR43, UR9, UR4 ;  /* 0x000000092b0472a4 */ /* 0x000fe2000f8e0204 */
[----:B------:R-:W-:Y:S01]  /*90c0*/  ULDC UR5, c[0x0][0x284] ;  /* 0x0000a10000057ab9 */ /* 0x000fe20000000800 */
[----:B------:R-:W-:Y:S01]  /*90d0*/  UISETP.GT.U32.AND UP0, UPT, UR39, 0x3, UPT ;  /* 0x000000032700788c */ /* 0x000fe2000bf04070 */
[----:B------:R-:W-:-:S03]  /*90e0*/  MOV R153, UR5 ;  /* 0x0000000500997c02 */ /* 0x000fc60008000f00 */
[----:B------:R-:W-:Y:S01]  /*90f0*/  UISETP.LT.U32.AND UP0, UPT, UR44, 0x4, UP0 ;  /* 0x000000042c00788c */ /* 0x000fe20008701070 */
[--C-:B0-----:R-:W-:Y:S02]  /*9100*/  SHF.R.U32.HI R4, RZ, 0x7, R8.reuse ;  /* 0x00000007ff047819 */ /* 0x101fe40000011608 */
[----:B------:R-:W-:Y:S02]  /*9110*/  SHF.R.U32.HI R5, RZ, 0x2, R8 ;  /* 0x00000002ff057819 */ /* 0x000fe40000011608 */
[----:B------:R-:W-:Y:S02]  /*9120*/  LOP3.LUT R4, R4, 0x1, RZ, 0xc0, !PT ;  /* 0x0000000104047812 */ /* 0x000fe400078ec0ff */
[C---:B------:R-:W-:Y:S02]  /*9130*/  SHF.L.U32 R18, R8.reuse, 0x1, RZ ;  /* 0x0000000108127819 */ /* 0x040fe400000006ff */
[----:B------:R-:W-:Y:S01]  /*9140*/  LOP3.LUT R6, R8, 0x60, RZ, 0xc0, !PT ;  /* 0x0000006008067812 */ /* 0x000fe200078ec0ff */
[----:B------:R-:W-:Y:S01]  /*9150*/  IMAD.SHL.U32 R3, R4, 0x40, RZ ;  /* 0x0000004004037824 */ /* 0x000fe200078e00ff */
[----:B------:R-:W-:-:S02]  /*9160*/  LOP3.LUT R5, R5, 0x7, RZ, 0xc0, !PT ;  /* 0x0000000705057812 */ /* 0x000fc400078ec0ff */
[----:B------:R-:W-:Y:S02]  /*9170*/  LOP3.LUT R18, R18, 0x6, RZ, 0xc0, !PT ;  /* 0x0000000612127812 */ /* 0x000fe400078ec0ff */
[----:B------:R-:W-:Y:S02]  /*9180*/  SHF.R.U32.HI R6, RZ, 0x1, R6 ;  /* 0x00000001ff067819 */ /* 0x000fe40000011606 */
[--C-:B------:R-:W-:Y:S02]  /*9190*/  LOP3.LUT R3, R3, 0x40, R5.reuse, 0xe2, !PT ;  /* 0x0000004003037812 */ /* 0x100fe400078ee205 */
[----:B------:R-:W-:Y:S01]  /*91a0*/  PRMT R18, R18, R19, UR42 ;  /* 0x0000002a12127e16 */ /* 0x000fe20008000013 */
[----:B------:R-:W-:Y:S01]  /*91b0*/  USHF.L.U32 UR42, UR42, 0x8, URZ ;  /* 0x000000082a2a7899 */ /* 0x000fe2000800063f */
[----:B------:R-:W-:Y:S01]  /*91c0*/  IADD3 R0, RZ, -R6, -R5 ;  /* 0x80000006ff007210 */ /* 0x000fe20007ffe805 */
[----:B------:R-:W-:Y:S01]  /*91d0*/  IMAD.MOV.U32 R5, RZ, RZ, -0x2 ;  /* 0xfffffffeff057424 */ /* 0x000fe200078e00ff */
[----:B------:R-:W-:Y:S01]  /*91e0*/  LOP3.LUT R3, R3, UR6, R6, 0xfe, !PT ;  /* 0x0000000603037c12 */ /* 0x000fe2000f8efe06 */
[----:B------:R-:W-:Y:S01]  /*91f0*/  IMAD.U32 R6, RZ, RZ, UR8 ;  /* 0x00000008ff067e24 */ /* 0x000fe2000f8e00ff */
[----:B------:R-:W-:Y:S01]  /*9200*/  SHF.R.S32.HI R19, RZ, 0x1f, R18 ;  /* 0x0000001fff137819 */ /* 0x000fe20000011412 */
[----:B------:R-:W-:Y:S01]  /*9210*/  ULDC UR8, c[0x0][0x288] ;  /* 0x0000a20000087ab9 */ /* 0x000fe20000000800 */
[----:B------:R-:W-:Y:S01]  /*9220*/  IMAD R0, R4, -0x40, R0 ;  /* 0xffffffc004007824 */ /* 0x000fe200078e0200 */
[----:B------:R-:W-:Y:S01]  /*9230*/  UISETP.GE.AND UP1, UPT, UR42, UR8, UPT ;  /* 0x000000082a00728c */ /* 0x000fe2000bf26270 */
[----:B------:R-:W-:-:S03]  /*9240*/  IMAD.WIDE.U32 R6, R6, UR43, R18 ;  /* 0x0000002b06067c25 */ /* 0x000fc6000f8e0012 */
[----:B------:R-:W-:Y:S02]  /*9250*/  UISETP.GE.OR UP1, UPT, UR41, UR5, UP1 ;  /* 0x000000052900728c */ /* 0x000fe40008f26670 */
[----:B------:R-:W-:Y:S01]  /*9260*/  IADD3 R153, R153, -UR41, R0 ;  /* 0x8000002999997c10 */ /* 0x000fe2000fffe000 */
[----:B------:R-:W-:Y:S01]  /*9270*/  VIADD R7, R7, UR4 ;  /* 0x0000000407077c36 */ /* 0x000fe20008000000 */
[----:B------:R-:W-:Y:S01]  /*9280*/  USHF.R.U32.HI UR4, URZ, 0x2, UR39 ;  /* 0x000000023f047899 */ /* 0x000fe20008011627 */
[----:B------:R-:W-:Y:S01]  /*9290*/  LOP3.LUT R0, R8, 0x3, RZ, 0xc0, !PT ;  /* 0x0000000308007812 */ /* 0x000fe200078ec0ff */
[----:B------:R-:W-:Y:S01]  /*92a0*/  USEL UR5, URZ, 0x1, !UP0 ;  /* 0x000000013f057887 */ /* 0x000fe2000c000000 */
[----:B------:R-:W-:Y:S01]  /*92b0*/  PLOP3.LUT P0, PT, PT, PT, UP1, 0x80, 0x0 ;  /* 0x000000000000781c */ /* 0x000fe20003f0f018 */
[----:B------:R-:W-:Y:S02]  /*92c0*/  ULOP3.LUT UR4, UR4, 0x1, URZ, 0xc0, !UPT ;  /* 0x0000000104047892 */ /* 0x000fe4000f8ec03f */
[----:B------:R-:W-:Y:S01]  /*92d0*/  IMAD R0, R0, R5, UR8 ;  /* 0x0000000800007e24 */ /* 0x000fe2000f8e0205 */
[----:B------:R-:W-:-:S02]  /*92e0*/  ULOP3.LUT UR39, UR39, 0x3, URZ, 0xc0, !UPT ;  /* 0x0000000327277892 */ /* 0x000fc4000f8ec03f */
[----:B------:R-:W-:Y:S01]  /*92f0*/  UISETP.NE.U32.AND UP2, UPT, UR4, 0x1, UPT ;  /* 0x000000010400788c */ /* 0x000fe2000bf45070 */
[----:B------:R-:W-:Y:S01]  /*9300*/  VIADD R0, R0, -UR42 ;  /* 0x8000002a00007c36 */ /* 0x000fe20008000000 */
[----:B------:R-:W-:Y:S02]  /*9310*/  UMOV UR41, 0xffffffff ;  /* 0xffffffff00297882 */ /* 0x000fe40000000000 */
[----:B------:R-:W-:-:S04]  /*9320*/  UISETP.GT.U32.AND UP2, UPT, UR44, 0x3, !UP2 ;  /* 0x000000032c00788c */ /* 0x000fc8000d744070 */
[----:B------:R-:W-:-:S04]  /*9330*/  USEL UR4, URZ, 0x1, !UP2 ;  /* 0x000000013f047887 */ /* 0x000fc8000d000000 */
[----:B------:R-:W-:Y:S01]  /*9340*/  ULOP3.LUT UR38, UR4, UR38, UR5, 0x96, !UPT ;  /* 0x0000002604267292 */ /* 0x000fe2000f8e9605 */
[----:B------:R-:W-:Y:S11]  /*9350*/  @P0 BRA `(.L_x_32) ;  /* 0x0000010c00e80947 */ /* 0x000ff60003800000 */
[----:B------:R-:W-:Y:S01]  /*9360*/  FSETP.NEU.AND P0, PT, R16, RZ, PT ;  /* 0x000000ff1000720b */ /* 0x000fe20003f0d000 */
[----:B------:R-:W-:Y:S01]  /*9370*/  ULDC.64 UR8, c[0x0][0x5c8] ;  /* 0x0001720000087ab9 */ /* 0x000fe20000000a00 */
[----:B------:R-:W-:Y:S01]  /*9380*/  ISETP.GT.AND P3, PT, R153, RZ, PT ;  /* 0x000000ff9900720c */ /* 0x000fe20003f64270 */
[----:B------:R-:W-:Y:S01]  /*9390*/  UIMAD UR4, UR7, UR8, URZ ;  /* 0x00000008070472a4 */ /* 0x000fe2000f8e023f */
[----:B------:R-:W-:Y:S01]  /*93a0*/  IMAD.U32 R10, RZ, RZ, UR9 ;  /* 0x00000009ff0a7e24 */ /* 0x000fe2000f8e00ff */
[----:B------:R-:W-:Y:S01]  /*93b0*/  BSSY B0, `(.L_x_32) ;  /* 0x00010f4000007945 */ /* 0x000fe20003800000 */
[----:B------:R-:W-:Y:S01]  /*93c0*/  IMAD.WIDE.U32 R6, R3, UR8, R6 ;  /* 0x0000000803067c25 */ /* 0x000fe2000f8e0006 */
[----:B------:R-:W-:-:S03]  /*93d0*/  ISETP.GT.AND P1, PT, R0, RZ, P3 ;  /* 0x000000ff0000720c */ /* 0x000fc60001f24270 */
[----:B------:R-:W-:-:S05]  /*93e0*/  IMAD R10, R3, R10, UR4 ;  /* 0x00000004030a7e24 */ /* 0x000fca000f8e020a */
[----:B------:R-:W-:Y:S01]  /*93f0*/  IADD3 R10, R7, R10, RZ ;  /* 0x0000000a070a7210 */ /* 0x000fe20007ffe0ff */
[----:B------:R-:W-:Y:S06]  /*9400*/  @!P0 BRA `(.L_x_33) ;  /* 0x000000b800108947 */ /* 0x000fec0003800000 */
[----:B------:R-:W0:Y:S01]  /*9410*/  LDC.64 R22, c[0x0][0x5b8] ;  /* 0x00016e00ff167b82 */ /* 0x000e220000000a00 */
[----:B------:R-:W2:Y:S01]  /*9420*/  LDL.LU R11, [R1] ;  /* 0x00000000010b7983 */ /* 0x000ea20000300800 */
[----:B------:R-:W-:-:S06]  /*9430*/  ULDC.64 UR4, c[0x0][0x5c0] ;  /* 0x0001700000047ab9 */ /* 0x000fcc0000000a00 */
[----:B------:R-:W1:Y:S08]  /*9440*/  LDC.64 R14, c[0x0][0x5b0] ;  /* 0x00016c00ff0e7b82 */ /* 0x000e700000000a00 */
[----:B------:R-:W3:Y:S01]  /*9450*/  LDC.64 R12, c[0x0][0x5a8] ;  /* 0x00016a00ff0c7b82 */ /* 0x000ee20000000a00 */
[C---:B0-----:R-:W-:Y:S02]  /*9460*/  IMAD R159, R22.reuse, UR10, RZ ;  /* 0x0000000a169f7c24 */ /* 0x041fe4000f8e02ff */
[----:B------:R-:W-:-:S04]  /*9470*/  IMAD.WIDE.U32 R154, R22, UR43, R18 ;  /* 0x0000002b169a7c25 */ /* 0x000fc8000f8e0012 */
[----:B------:R-:W-:Y:S02]  /*9480*/  IMAD R159, R23, UR43, R159 ;  /* 0x0000002b179f7c24 */ /* 0x000fe4000f8e029f */
[----:B-1----:R-:W-:Y:S02]  /*9490*/  IMAD R158, R14, UR7, RZ ;  /* 0x000000070e9e7c24 */ /* 0x002fe4000f8e02ff */
[----:B------:R-:W-:Y:S02]  /*94a0*/  IMAD.IADD R21, R155, 0x1, R159 ;  /* 0x000000019b157824 */ /* 0x000fe400078e029f */
[----:B------:R-:W-:Y:S02]  /*94b0*/  IMAD.MOV.U32 R20, RZ, RZ, R154 ;  /* 0x000000ffff147224 */ /* 0x000fe400078e009a */
[C---:B------:R-:W-:Y:S02]  /*94c0*/  IMAD R158, R3.reuse, R15, R158 ;  /* 0x0000000f039e7224 */ /* 0x040fe400078e029e */
[----:B------:R-:W-:-:S04]  /*94d0*/  IMAD.WIDE.U32 R4, R3, R14, R20 ;  /* 0x0000000e03047225 */ /* 0x000fc800078e0014 */
[----:B------:R-:W-:Y:S01]  /*94e0*/  IMAD.IADD R5, R5, 0x1, R158 ;  /* 0x0000000105057824 */ /* 0x000fe200078e029e */
[----:B---3--:R-:W-:-:S04]  /*94f0*/  LEA R8, P0, R4, R12, 0x1 ;  /* 0x0000000c04087211 */ /* 0x008fc800078008ff */
[----:B------:R-:W-:-:S05]  /*9500*/  LEA.HI.X R9, R4, R13, R5, 0x1, P0 ;  /* 0x0000000d04097211 */ /* 0x000fca00000f0c05 */
[----:B------:R-:W3:Y:S01]  /*9510*/  @P1 LDG.E.LTC128B.U16 R23, desc[UR36][R8.64] ;  /* 0x0000002408171981 */ /* 0x000ee2000c1e1520 */
[----:B------:R-:W-:Y:S01]  /*9520*/  BSSY B1, `(.L_x_34) ;  /* 0x0000011000017945 */ /* 0x000fe20003800000 */
[----:B---3--:R-:W-:-:S05]  /*9530*/  SHF.L.U32 R4, R23, 0x10, RZ ;  /* 0x0000001017047819 */ /* 0x008fca00000006ff */
[----:B------:R-:W-:-:S04]  /*9540*/  FMUL R4, R4, R16 ;  /* 0x0000001004047220 */ /* 0x000fc80000400000 */
[----:B--2---:R-:W-:Y:S01]  /*9550*/  FFMA R7, R11, R2, R4 ;  /* 0x000000020b077223 */ /* 0x004fe20000000004 */
[----:B------:R-:W-:-:S04]  /*9560*/  LEA R4, P0, R6, UR4, 0x1 ;  /* 0x0000000406047c11 */ /* 0x000fc8000f8008ff */
[----:B------:R-:W-:Y:S02]  /*9570*/  LEA.HI.X R5, R6, UR5, R10, 0x1, P0 ;  /* 0x0000000506057c11 */ /* 0x000fe400080f0c0a */
[----:B------:R-:W-:-:S05]  /*9580*/  F2FP.BF16.F32.PACK_AB R6, RZ, R7 ;  /* 0x00000007ff06723e */ /* 0x000fca00000010ff */
[----:B------:R0:W-:Y:S02]  /*9590*/  @P1 STG.E.U16 desc[UR36][R4.64], R6 ;  /* 0x0000000604001986 */ /* 0x0001e4000c101524 */
[----:B0-----:R-:W-:-:S04]  /*95a0*/  IMAD.WIDE.U32 R6, R3, R14, R18 ;  /* 0x0000000e03067225 */ /* 0x001fc800078e0012 */
[----:B------:R-:W-:Y:S02]  /*95b0*/  IMAD.IADD R7, R158, 0x1, R7 ;  /* 0x000000019e077824 */ /* 0x000fe400078e0207 */
[----:B------:R-:W-:-:S04]  /*95c0*/  IMAD.WIDE.U32 R6, R22, UR43, R6 ;  /* 0x0000002b16067c25 */ /* 0x000fc8000f8e0006 */
[----:B------:R-:W-:Y:S01]  /*95d0*/  IMAD.IADD R7, R159, 0x1, R7 ;  /* 0x000000019f077824 */ /* 0x000fe200078e0207 */
[----:B------:R-:W-:-:S04]  /*95e0*/  LEA R10, P0, R6, R12, 0x1 ;  /* 0x0000000c060a7211 */ /* 0x000fc800078008ff */
[----:B------:R-:W-:Y:S02]  /*95f0*/  LEA.HI.X R11, R6, R13, R7, 0x1, P0 ;  /* 0x0000000d060b7211 */ /* 0x000fe400000f0c07 */
[----:B------:R-:W-:-:S13]  /*9600*/  ISETP.GT.AND P0, PT, R0, 0x1, P3 ;  /* 0x000000010000780c */ /* 0x000fda0001f04270 */
[----:B------:R-:W-:Y:S05]  /*9610*/  @!P0 BRA `(.L_x_35) ;  /* 0x0000000000048947 */ /* 0x000fea0003800000 */
[----:B------:R0:W5:Y:S02]  /*9620*/  LDG.E.LTC128B.U16 R23, desc[UR36][R10.64+0x2] ;  /* 0x000002240a177981 */ /* 0x000164000c1e1520 */
.L_x_35:
[----:B------:R-:W-:Y:S05]  /*9630*/  BSYNC B1 ;  /* 0x0000000000017941 */ /* 0x000fea0003800000 */
.L_x_34:
[----:B------:R-:W2:Y:S01]  /*9640*/  LDL.LU R7, [R1+0x4] ;  /* 0x0000040001077983 */ /* 0x000ea20000300800 */
[----:B-----5:R-:W-:Y:S01]  /*9650*/  IMAD.U32 R6, R23, 0x10000, RZ ;  /* 0x0001000017067824 */ /* 0x020fe200078e00ff */
[C---:B------:R-:W-:Y:S02]  /*9660*/  SHF.L.U64.HI R157, R14.reuse, 0x3, R15 ;  /* 0x000000030e9d7819 */ /* 0x040fe4000001020f */
[----:B------:R-:W-:Y:S01]  /*9670*/  SHF.L.U32 R156, R14, 0x3, RZ ;  /* 0x000000030e9c7819 */ /* 0x000fe200000006ff */
[----:B------:R-:W-:Y:S01]  /*9680*/  FMUL R6, R6, R16 ;  /* 0x0000001006067220 */ /* 0x000fe20000400000 */
[----:B------:R-:W3:Y:S03]  /*9690*/  LDL.LU R160, [R1+0x8] ;  /* 0x0000080001a07983 */ /* 0x000ee60000300800 */
[----:B--2---:R-:W-:-:S05]  /*96a0*/  FFMA R6, R7, R2, R6 ;  /* 0x0000000207067223 */ /* 0x004fca0000000006 */
[----:B------:R-:W-:-:S05]  /*96b0*/  F2FP.BF16.F32.PACK_AB R6, RZ, R6 ;  /* 0x00000006ff06723e */ /* 0x000fca00000010ff */
[----:B------:R1:W-:Y:S01]  /*96c0*/  @P0 STG.E.U16 desc[UR36][R4.64+0x2], R6 ;  /* 0x0000020604000986 */ /* 0x0003e2000c101524 */
[----:B------:R-:W-:-:S04]  /*96d0*/  ISETP.GT.AND P0, PT, R153, 0x8, PT ;  /* 0x000000089900780c */ /* 0x000fc80003f04270 */
[----:B------:R-:W-:Y:S01]  /*96e0*/  ISETP.GT.AND P1, PT, R0, RZ, P0 ;  /* 0x000000ff0000720c */ /* 0x000fe20000724270 */
[----:B-1----:R-:W-:-:S04]  /*96f0*/  IMAD.WIDE.U32 R6, R3, R14, R156 ;  /* 0x0000000e03067225 */ /* 0x002fc800078e009c */
[----:B------:R-:W-:Y:S01]  /*9700*/  IMAD.IADD R158, R158, 0x1, R7 ;  /* 0x000000019e9e7824 */ /* 0x000fe200078e0207 */
[----:B------:R-:W-:-:S05]  /*9710*/  IADD3 R7, P2, R154, R6, RZ ;  /* 0x000000069a077210 */ /* 0x000fca0007f5e0ff */
[----:B------:R-:W-:Y:S01]  /*9720*/  IMAD.X R9, R158, 0x1, R21, P2 ;  /* 0x000000019e097824 */ /* 0x000fe200010e0615 */
[----:B------:R-:W-:-:S04]  /*9730*/  LEA R8, P2, R7, R12, 0x1 ;  /* 0x0000000c07087211 */ /* 0x000fc800078408ff */
[----:B------:R-:W-:-:S05]  /*9740*/  LEA.HI.X R9, R7, R13, R9, 0x1, P2 ;  /* 0x0000000d07097211 */ /* 0x000fca00010f0c09 */
[----:B------:R1:W2:Y:S01]  /*9750*/  @P1 LDG.E.LTC128B.U16 R23, desc[UR36][R8.64] ;  /* 0x0000002408171981 */ /* 0x0002a2000c1e1520 */
[----:B------:R-:W-:Y:S01]  /*9760*/  IADD3 R6, P2, R18, R6, RZ ;  /* 0x0000000612067210 */ /* 0x000fe20007f5e0ff */
[----:B------:R-:W-:Y:S01]  /*9770*/  BSSY B1, `(.L_x_36) ;  /* 0x0000016000017945 */ /* 0x000fe20003800000 */
[----:B------:R-:W-:-:S03]  /*9780*/  ISETP.GT.AND P4, PT, R0, 0x1, P0 ;  /* 0x000000010000780c */ /* 0x000fc60000784270 */
[----:B------:R-:W-:Y:S01]  /*9790*/  IMAD.X R7, R19, 0x1, R158, P2 ;  /* 0x0000000113077824 */ /* 0x000fe200010e069e */
[----:B------:R-:W-:Y:S01]  /*97a0*/  MOV R158, UR9 ;  /* 0x00000009009e7c02 */ /* 0x000fe20008000f00 */
[----:B------:R-:W-:-:S05]  /*97b0*/  IMAD.WIDE.U32 R6, R22, UR43, R6 ;  /* 0x0000002b16067c25 */ /* 0x000fca000f8e0006 */
[----:B------:R-:W-:Y:S02]  /*97c0*/  IADD3 R7, R159, R7, RZ ;  /* 0x000000079f077210 */ /* 0x000fe40007ffe0ff */
[----:B-1----:R-:W-:-:S04]  /*97d0*/  LEA R8, P2, R6, R12, 0x1 ;  /* 0x0000000c06087211 */ /* 0x002fc800078408ff */
[----:B------:R-:W-:Y:S01]  /*97e0*/  LEA.HI.X R9, R6, R13, R7, 0x1, P2 ;  /* 0x0000000d06097211 */ /* 0x000fe200010f0c07 */
[----:B--2---:R-:W-:-:S04]  /*97f0*/  IMAD.U32 R6, R23, 0x10000, RZ ;  /* 0x0001000017067824 */ /* 0x004fc800078e00ff */
[----:B------:R-:W-:-:S04]  /*9800*/  FMUL R6, R6, R16 ;  /* 0x0000001006067220 */ /* 0x000fc80000400000 */
[----:B---3--:R-:W-:Y:S01]  /*9810*/  FFMA R7, R160, R2, R6 ;  /* 0x00000002a0077223 */ /* 0x008fe20000000006 */
[----:B------:R-:W-:Y:S02]  /*9820*/  IMAD.U32 R160, RZ, RZ, UR8 ;  /* 0x00000008ffa07e24 */ /* 0x000fe4000f8e00ff */
[----:B------:R-:W-:Y:S02]  /*9830*/  IMAD.U32 R6, RZ, RZ, UR8 ;  /* 0x00000008ff067e24 */ /* 0x000fe4000f8e00ff */
[----:B------:R-:W-:Y:S01]  /*9840*/  IMAD.SHL.U32 R160, R160, 0x10, RZ ;  /* 0x00000010a0a07824 */ /* 0x000fe200078e00ff */
[----:B------:R-:W-:Y:S02]  /*9850*/  F2FP.BF16.F32.PACK_AB R7, RZ, R7 ;  /* 0x00000007ff07723e */ /* 0x000fe400000010ff */
[----:B------:R-:W-:Y:S02]  /*9860*/  SHF.L.U64.HI R158, R6, 0x4, R158 ;  /* 0x00000004069e7819 */ /* 0x000fe4000001029e */
[----:B------:R-:W-:-:S02]  /*9870*/  IADD3 R6, P2, R160, R4, RZ ;  /* 0x00000004a0067210 */ /* 0x000fc40007f5e0ff */
[----:B------:R-:W-:-:S03]  /*9880*/  PRMT R161, R7, 0x7610, R161 ;  /* 0x0000761007a17816 */ /* 0x000fc600000000a1 */
[----:B------:R-:W-:-:S05]  /*9890*/  IMAD.X R7, R158, 0x1, R5, P2 ;  /* 0x000000019e077824 */ /* 0x000fca00010e0605 */
[----:B------:R1:W-:Y:S01]  /*98a0*/  @P1 STG.E.U16 desc[UR36][R6.64], R161 ;  /* 0x000000a106001986 */ /* 0x0003e2000c101524 */
[----:B------:R-:W-:Y:S05]  /*98b0*/  @!P4 BRA `(.L_x_37) ;  /* 0x000000000004c947 */ /* 0x000fea0003800000 */
[----:B------:R2:W5:Y:S02]  /*98c0*/  LDG.E.LTC128B.U16 R23, desc[UR36][R8.64+0x2] ;  /* 0x0000022408177981 */ /* 0x000564000c1e1520 */
.L_x_37:
[----:B------:R-:W-:Y:S05]  /*98d0*/  BSYNC B1 ;  /* 0x0000000000017941 */ /* 0x000fea0003800000 */
.L_x_36:
[----:B------:R-:W3:Y:S01]  /*98e0*/  LDL.LU R162, [R1+0xc] ;  /* 0x00000c0001a27983 */ /* 0x000ee20000300800 */
[----:B-1---5:R-:W-:Y:S01]  /*98f0*/  IMAD.U32 R161, R23, 0x10000, RZ ;  /* 0x0001000017a17824 */ /* 0x022fe200078e00ff */
[----:B------:R-:W-:Y:S01]  /*9900*/  ISETP.GT.AND P1, PT, R0, 0x8, P3 ;  /* 0x000000080000780c */ /* 0x000fe20001f24270 */
[----:B------:R-:W-:Y:S02]  /*9910*/  BSSY B1, `(.L_x_38) ;  /* 0x0000007000017945 */ /* 0x000fe40003800000 */
[----:B------:R-:W-:-:S04]  /*9920*/  FMUL R161, R161, R16 ;  /* 0x00000010a1a17220 */ /* 0x000fc80000400000 */
[----:B---3--:R-:W-:-:S05]  /*9930*/  FFMA R161, R162, R2, R161 ;  /* 0x00000002a2a17223 */ /* 0x008fca00000000a1 */
[----:B------:R-:W-:-:S05]  /*9940*/  F2FP.BF16.F32.PACK_AB R161, RZ, R161 ;  /* 0x000000a1ffa1723e */ /* 0x000fca00000010ff */
[----:B------:R1:W-:Y:S01]  /*9950*/  @P4 STG.E.U16 desc[UR36][R6.64+0x2], R161 ;  /* 0x000002a106004986 */ /* 0x0003e2000c101524 */
[----:B------:R-:W-:Y:S05]  /*9960*/  @!P1 BRA `(.L_x_39) ;  /* 0x0000000000049947 */ /* 0x000fea0003800000 */
[----:B------:R3:W5:Y:S02]  /*9970*/  LDG.E.LTC128B.U16 R23, desc[UR36][R10.64+0x10] ;  /* 0x000010240a177981 */ /* 0x000764000c1e1520 */
.L_x_39:
[----:B------:R-:W-:Y:S05]  /*9980*/  BSYNC B1 ;  /* 0x0000000000017941 */ /* 0x000fea0003800000 */
.L_x_38:
[----:B------:R-:W4:Y:S01]  /*9990*/  LDL.LU R162, [R1+0x10] ;  /* 0x0000100001a27983 */ /* 0x000f220000300800 */
[----:B-1---5:R-:W-:Y:S01]  /*99a0*/  SHF.L.U32 R161, R23, 0x10, RZ ;  /* 0x0000001017a17819 */ /* 0x022fe200000006ff */
[----:B------:R-:W-:Y:S01]  /*99b0*/  BSSY B1, `(.L_x_40) ;  /* 0x0000008000017945 */ /* 0x000fe20003800000 */
[----:B------:R-:W-:-:S03]  /*99c0*/  ISETP.GT.AND P2, PT, R0, 0x9, P3 ;  /* 0x000000090000780c */ /* 0x000fc60001f44270 */
[----:B------:R-:W-:-:S04]  /*99d0*/  FMUL R161, R161, R16 ;  /* 0x00000010a1a17220 */ /* 0x000fc80000400000 */
[----:B----4-:R-:W-:-:S05]  /*99e0*/  FFMA R161, R162, R2, R161 ;  /* 0x00000002a2a17223 */ /* 0x010fca00000000a1 */
[----:B------:R-:W-:-:S05]  /*99f0*/  F2FP.BF16.F32.PACK_AB R161, RZ, R161 ;  /* 0x000000a1ffa1723e */ /* 0x000fca00000010ff */
[----:B------:R1:W-:Y:S01]  /*9a00*/  @P1 STG.E.U16 desc[UR36][R4.64+0x10], R161 ;  /* 0x000010a104001986 */ /* 0x0003e2000c101524 */
[----:B------:R-:W-:Y:S05]  /*9a10*/  @!P2 BRA `(.L_x_41) ;  /* 0x000000000004a947 */ /* 0x000fea0003800000 */
[----:B------:R4:W5:Y:S02]  /*9a20*/  LDG.E.LTC128B.U16 R23, desc[UR36][R10.64+0x12] ;  /* 0x000012240a177981 */ /* 0x000964000c1e1520 */
.L_x_41:
[----:B------:R-:W-:Y:S05]  /*9a30*/  BSYNC B1 ;  /* 0x0000000000017941 */ /* 0x000fea0003800000 */
.L_x_40:
[----:B------:R-:W2:Y:S01]  /*9a40*/  LDL.LU R162, [R1+0x14] ;  /* 0x0000140001a27983 */ /* 0x000ea20000300800 */
[----:B-1---5:R-:W-:Y:S01]  /*9a50*/  IMAD.U32 R161, R23, 0x10000, RZ ;  /* 0x0001000017a17824 */ /* 0x022fe200078e00ff */
[----:B------:R-:W-:Y:S01]  /*9a60*/  ISETP.GT.AND P1, PT, R0, 0x8, P0 ;  /* 0x000000080000780c */ /* 0x000fe20000724270 */
[----:B------:R-:W-:Y:S02]  /*9a70*/  BSSY B1, `(.L_x_42) ;  /* 0x0000007000017945 */ /* 0x000fe40003800000 */
[----:B------:R-:W-:-:S04]  /*9a80*/  FMUL R161, R161, R16 ;  /* 0x00000010a1a17220 */ /* 0x000fc80000400000 */
[----:B--2---:R-:W-:-:S05]  /*9a90*/  FFMA R161, R162, R2, R161 ;  /* 0x00000002a2a17223 */ /* 0x004fca00000000a1 */
[----:B------:R-:W-:-:S05]  /*9aa0*/  F2FP.BF16.F32.PACK_AB R161, RZ, R161 ;  /* 0x000000a1ffa1723e */ /* 0x000fca00000010ff */
[----:B------:R1:W-:Y:S01]  /*9ab0*/  @P2 STG.E.U16 desc[UR36][R4.64+0x12], R161 ;  /* 0x000012a104002986 */ /* 0x0003e2000c101524 */
[----:B------:R-:W-:Y:S05]  /*9ac0*/  @!P1 BRA `(.L_x_43) ;  /* 0x0000000000049947 */ /* 0x000fea0003800000 */
[----:B------:R2:W5:Y:S02]  /*9ad0*/  LDG.E.LTC128B.U16 R23, desc[UR36][R8.64+0x10] ;  /* 0x0000102408177981 */ /* 0x000564000c1e1520 */
.L_x_43:
[----:B------:R-:W-:Y:S05]  /*9ae0*/  BSYNC B1 ;  /* 0x0000000000017941 */ /* 0x000fea0003800000 */
.L_x_42:
        /* <DEDUP_REMOVED lines=10> */
.L_x_45:
[----:B------:R-:W-:Y:S05]  /*9b90*/  BSYNC B1 ;  /* 0x0000000000017941 */ /* 0x000fea0003800000 */
.L_x_44:
        /* <DEDUP_REMOVED lines=10> */
.L_x_47:
[----:B------:R-:W-:Y:S05]  /*9c40*/  BSYNC B1 ;  /* 0x0000000000017941 */ /* 0x000fea0003800000 */
.L_x_46:
[----:B------:R-:W3:Y:S01]  /*9c50*/  LDL.LU R162, [R1+0x20] ;  /* 0x0000200001a27983 */ /* 0x000ee20000300800 */
[----:B-1---5:R-:W-:Y:S01]  /*9c60*/  SHF.L.U32 R161, R23, 0x10, RZ ;  /* 0x0000001017a17819 */ /* 0x022fe200000006ff */
[----:B------:R-:W-:Y:S01]  /*9c70*/  BSSY B1, `(.L_x_48) ;  /* 0x0000008000017945 */ /* 0x000fe20003800000 */
[----:B------:R-:W-:-:S03]  /*9c80*/  ISETP.GT.AND P2, PT, R0, 0x11, P3 ;  /* 0x000000110000780c */ /* 0x000fc60001f44270 */
[----:B------:R-:W-:-:S04]  /*9c90*/  FMUL R161, R161, R16 ;  /* 0x00000010a1a17220 */ /* 0x000fc80000400000 */
[----:B---3--:R-:W-:-:S05]  /*9ca0*/  FFMA R161, R162, R2, R161 ;  /* 0x00000002a2a17223 */ /* 0x008fca00000000a1 */
[----:B------:R-:W-:-:S05]  /*9cb0*/  F2FP.BF16.F32.PACK_AB R161, RZ, R161 ;  /* 0x000000a1ffa1723e */ /* 0x000fca00000010ff */
[----:B------:R1:W-:Y:S01]  /*9cc0*/  @P1 STG.E.U16 desc[UR36][R4.64+0x20], R161 ;  /* 0x000020a104001986 */ /* 0x0003e2000c101524 */
[----:B------:R-:W-:Y:S05]  /*9cd0*/  @!P2 BRA `(.L_x_49) ;  /* 0x000000000004a947 */ /* 0x000fea0003800000 */
[----:B------:R3:W5:Y:S02]  /*9ce0*/  LDG.E.LTC128B.U16 R23, desc[UR36][R10.64+0x22] ;  /* 0x000022240a177981 */ /* 0x000764000c1e1520 */
.L_x_49:
[----:B------:R-:W-:Y:S05]  /*9cf0*/  BSYNC B1 ;  /* 0x0000000000017941 */ /* 0x000fea0003800000 */
.L_x_48:
        /* <DEDUP_REMOVED lines=10> */
.L_x_51:
[----:B------:R-:W-:Y:S05]  /*9da0*/  BSYNC B1 ;  /* 0x0000000000017941 */ /* 0x000fea0003800000 */
.L_x_50:
        /* <DEDUP_REMOVED lines=10> */
.L_x_53:
[----:B------:R-:W-:Y:S05]  /*9e50*/  BSYNC B1 ;  /* 0x0000000000017941 */ /* 0x000fea0003800000 */
.L_x_52:
        /* <DEDUP_REMOVED lines=10> */
.L_x_55:
[----:B------:R-:W-:Y:S05]  /*9f00*/  BSYNC B1 ;  /* 0x0000000000017941 */ /* 0x000fea0003800000 */
.L_x_54:
        /* <DEDUP_REMOVED lines=10> */
.L_x_57:
[----:B------:R-:W-:Y:S05]  /*9fb0*/  BSYNC B1 ;  /* 0x0000000000017941 */ /* 0x000fea0003800000 */
.L_x_56:
        /* <DEDUP_REMOVED lines=10> */
.L_x_59:
[----:B------:R-:W-:Y:S05]  /*a060*/  BSYNC B1 ;  /* 0x0000000000017941 */ /* 0x000fea0003800000 */
.L_x_58:
        /* <DEDUP_REMOVED lines=10> */
.L_x_61:
[----:B------:R-:W-:Y:S05]  /*a110*/  BSYNC B1 ;  /* 0x0000000000017941 */ /* 0x000fea0003800000 */
.L_x_60:
        /* <DEDUP_REMOVED lines=10> */
.L_x_63:
[----:B------:R-:W-:Y:S05]  /*a1c0*/  BSYNC B1 ;  /* 0x0000000000017941 */ /* 0x000fea0003800000 */
.L_x_62:
        /* <DEDUP_REMOVED lines=10> */
.L_x_65:
[----:B------:R-:W-:Y:S05]  /*a270*/  BSYNC B1 ;  /* 0x0000000000017941 */ /* 0x000fea0003800000 */
.L_x_64:
        /* <DEDUP_REMOVED lines=10> */
.L_x_67:
[----:B------:R-:W-:Y:S05]  /*a320*/  BSYNC B1 ;  /* 0x0000000000017941 */ /* 0x000fea0003800000 */
.L_x_66:
        /* <DEDUP_REMOVED lines=10> */
.L_x_69:
[----:B------:R-:W-:Y:S05]  /*a3d0*/  BSYNC B1 ;  /* 0x0000000000017941 */ /* 0x000fea0003800000 */
.L_x_68:
        /* <DEDUP_REMOVED lines=10> */
.L_x_71:
[----:B------:R-:W-:Y:S05]  /*a480*/  BSYNC B1 ;  /* 0x0000000000017941 */ /* 0x000fea0003800000 */
.L_x_70:
        /* <DEDUP_REMOVED lines=10> */
.L_x_73:
[----:B------:R-:W-:Y:S05]  /*a530*/  BSYNC B1 ;  /* 0x0000000000017941 */ /* 0x000fea0003800000 */
.L_x_72:
        /* <DEDUP_REMOVED lines=10> */
.L_x_75:
[----:B------:R-:W-:Y:S05]  /*a5e0*/  BSYNC B1 ;  /* 0x0000000000017941 */ /* 0x000fea0003800000 */
.L_x_74:
        /* <DEDUP_REMOVED lines=10> */
.L_x_77:
[----:B------:R-:W-:Y:S05]  /*a690*/  BSYNC B1 ;  /* 0x0000000000017941 */ /* 0x000fea0003800000 */
.L_x_76:
        /* <DEDUP_REMOVED lines=10> */
.L_x_79:
[----:B------:R-:W-:Y:S05]  /*a740*/  BSYNC B1 ;  /* 0x0000000000017941 */ /* 0x000fea0003800000 */
.L_x_78:
        /* <DEDUP_REMOVED lines=10> */
.L_x_81:
[----:B------:R-:W-:Y:S05]  /*a7f0*/  BSYNC B1 ;  /* 0x0000000000017941 */ /* 0x000fea0003800000 */
.L_x_80:
        /* <DEDUP_REMOVED lines=10> */
.L_x_83:
[----:B------:R-:W-:Y:S05]  /*a8a0*/  BSYNC B1 ;  /* 0x0000000000017941 */ /* 0x000fea0003800000 */
.L_x_82:
        /* <DEDUP_REMOVED lines=10> */
.L_x_85:
[----:B------:R-:W-:Y:S05]  /*a950*/  BSYNC B1 ;  /* 0x0000000000017941 */ /* 0x000fea0003800000 */
.L_x_84:
        /* <DEDUP_REMOVED lines=10> */
.L_x_87:
[----:B------:R-:W-:Y:S05]  /*aa00*/  BSYNC B1 ;  /* 0x0000000000017941 */ /* 0x000fea0003800000 */
.L_x_86:
        /* <DEDUP_REMOVED lines=10> */
.L_x_89:
[----:B------:R-:W-:Y:S05]  /*aab0*/  BSYNC B1 ;  /* 0x0000000000017941 */ /* 0x000fea0003800000 */
.L_x_88:
        /* <DEDUP_REMOVED lines=10> */
.L_x_91:
[----:B------:R-:W-:Y:S05]  /*ab60*/  BSYNC B1 ;  /* 0x0000000000017941 */ /* 0x000fea0003800000 */
.L_x_90:
        /* <DEDUP_REMOVED lines=10> */
.L_x_93:
[----:B------:R-:W-:Y:S05]  /*ac10*/  BSYNC B1 ;  /* 0x0000000000017941 */ /* 0x000fea0003800000 */
.L_x_92:
        /* <DEDUP_REMOVED lines=10> */
.L_x_95:
[----:B------:R-:W-:Y:S05]  /*acc0*/  BSYNC B1 ;  /* 0x0000000000017941 */ /* 0x000fea0003800000 */
.L_x_94:
        /* <DEDUP_REMOVED lines=10> */
.L_x_97:
[----:B------:R-:W-:Y:S05]  /*ad70*/  BSYNC B1 ;  /* 0x0000000000017941 */ /* 0x000fea0003800000 */
.L_x_96:
        /* <DEDUP_REMOVED lines=10> */
.L_x_99:
[----:B------:R-:W-:Y:S05]  /*ae20*/  BSYNC B1 ;  /* 0x0000000000017941 */ /* 0x000fea0003800000 */
.L_x_98:
        /* <DEDUP_REMOVED lines=10> */
.L_x_101:
[----:B------:R-:W-:Y:S05]  /*aed0*/  BSYNC B1 ;  /* 0x0000000000017941 */ /* 0x000fea0003800000 */
.L_x_100:
        /* <DEDUP_REMOVED lines=10> */
.L_x_103:
[----:B------:R-:W-:Y:S05]  /*af80*/  BSYNC B1 ;  /* 0x0000000000017941 */ /* 0x000fea0003800000 */
.L_x_102:
        /* <DEDUP_REMOVED lines=10> */
.L_x_105:
[----:B------:R-:W-:Y:S05]  /*b030*/  BSYNC B1 ;  /* 0x0000000000017941 */ /* 0x000fea0003800000 */
.L_x_104:
        /* <DEDUP_REMOVED lines=10> */
.L_x_107:
[----:B------:R-:W-:Y:S05]  /*b0e0*/  BSYNC B1 ;  /* 0x0000000000017941 */ /* 0x000fea0003800000 */
.L_x_106:
        /* <DEDUP_REMOVED lines=10> */
.L_x_109:
[----:B------:R-:W-:Y:S05]  /*b190*/  BSYNC B1 ;  /* 0x0000000000017941 */ /* 0x000fea0003800000 */
.L_x_108:
        /* <DEDUP_REMOVED lines=10> */
.L_x_111:
[----:B------:R-:W-:Y:S05]  /*b240*/  BSYNC B1 ;  /* 0x0000000000017941 */ /* 0x000fea0003800000 */
.L_x_110:
        /* <DEDUP_REMOVED lines=10> */
.L_x_113:
[----:B------:R-:W-:Y:S05]  /*b2f0*/  BSYNC B1 ;  /* 0x0000000000017941 */ /* 0x000fea0003800000 */
.L_x_112:
        /* <DEDUP_REMOVED lines=10> */
.L_x_115:
[----:B------:R-:W-:Y:S05]  /*b3a0*/  BSYNC B1 ;  /* 0x0000000000017941 */ /* 0x000fea0003800000 */
.L_x_114:
        /* <DEDUP_REMOVED lines=10> */
.L_x_117:
[----:B------:R-:W-:Y:S05]  /*b450*/  BSYNC B1 ;  /* 0x0000000000017941 */ /* 0x000fea0003800000 */
.L_x_116:
        /* <DEDUP_REMOVED lines=10> */
.L_x_119:
[----:B------:R-:W-:Y:S05]  /*b500*/  BSYNC B1 ;  /* 0x0000000000017941 */ /* 0x000fea0003800000 */
.L_x_118:
        /* <DEDUP_REMOVED lines=10> */
.L_x_121:
[----:B------:R-:W-:Y:S05]  /*b5b0*/  BSYNC B1 ;  /* 0x0000000000017941 */ /* 0x000fea0003800000 */
.L_x_120:
        /* <DEDUP_REMOVED lines=10> */
.L_x_123:
[----:B------:R-:W-:Y:S05]  /*b660*/  BSYNC B1 ;  /* 0x0000000000017941 */ /* 0x000fea0003800000 */
.L_x_122:
        /* <DEDUP_REMOVED lines=10> */
.L_x_125:
[----:B------:R-:W-:Y:S05]  /*b710*/  BSYNC B1 ;  /* 0x0000000000017941 */ /* 0x000fea0003800000 */
.L_x_124:
        /* <DEDUP_REMOVED lines=10> */
.L_x_127:
[----:B------:R-:W-:Y:S05]  /*b7c0*/  BSYNC B1 ;  /* 0x0000000000017941 */ /* 0x000fea0003800000 */
.L_x_126:
        /* <DEDUP_REMOVED lines=10> */
.L_x_129:
[----:B------:R-:W-:Y:S05]  /*b870*/  BSYNC B1 ;  /* 0x0000000000017941 */ /* 0x000fea0003800000 */
.L_x_128:
        /* <DEDUP_REMOVED lines=10> */
.L_x_131:
[----:B------:R-:W-:Y:S05]  /*b920*/  BSYNC B1 ;  /* 0x0000000000017941 */ /* 0x000fea0003800000 */
.L_x_130:
        /* <DEDUP_REMOVED lines=10> */
.L_x_133:
[----:B------:R-:W-:Y:S05]  /*b9d0*/  BSYNC B1 ;  /* 0x0000000000017941 */ /* 0x000fea0003800000 */
.L_x_132:
        /* <DEDUP_REMOVED lines=10> */
.L_x_135:
[----:B------:R-:W-:Y:S05]  /*ba80*/  BSYNC B1 ;  /* 0x0000000000017941 */ /* 0x000fea0003800000 */
.L_x_134:
        /* <DEDUP_REMOVED lines=10> */
.L_x_137:
[----:B------:R-:W-:Y:S05]  /*bb30*/  BSYNC B1 ;  /* 0x0000000000017941 */ /* 0x000fea0003800000 */
.L_x_136:
        /* <DEDUP_REMOVED lines=10> */
.L_x_139:
[----:B------:R-:W-:Y:S05]  /*bbe0*/  BSYNC B1 ;  /* 0x0000000000017941 */ /* 0x000fea0003800000 */
.L_x_138:
        /* <DEDUP_REMOVED lines=10> */
.L_x_141:
[----:B------:R-:W-:Y:S05]  /*bc90*/  BSYNC B1 ;  /* 0x0000000000017941 */ /* 0x000fea0003800000 */
.L_x_140:
        /* <DEDUP_REMOVED lines=10> */
.L_x_143:
[----:B------:R-:W-:Y:S05]  /*bd40*/  BSYNC B1 ;  /* 0x0000000000017941 */ /* 0x000fea0003800000 */
.L_x_142:
        /* <DEDUP_REMOVED lines=10> */
.L_x_145:
[----:B------:R-:W-:Y:S05]  /*bdf0*/  BSYNC B1 ;  /* 0x0000000000017941 */ /* 0x000fea0003800000 */
.L_x_144:
        /* <DEDUP_REMOVED lines=10> */
.L_x_147:
[----:B------:R-:W-:Y:S05]  /*bea0*/  BSYNC B1 ;  /* 0x0000000000017941 */ /* 0x000fea0003800000 */
.L_x_146:
        /* <DEDUP_REMOVED lines=10> */
.L_x_149:
[----:B------:R-:W-:Y:S05]  /*bf50*/  BSYNC B1 ;  /* 0x0000000000017941 */ /* 0x000fea0003800000 */
.L_x_148:
        /* <DEDUP_REMOVED lines=10> */
.L_x_151:
[----:B------:R-:W-:Y:S05]  /*c000*/  BSYNC B1 ;  /* 0x0000000000017941 */ /* 0x000fea0003800000 */
.L_x_150:
        /* <DEDUP_REMOVED lines=10> */
.L_x_153:
[----:B------:R-:W-:Y:S05]  /*c0b0*/  BSYNC B1 ;  /* 0x0000000000017941 */ /* 0x000fea0003800000 */
.L_x_152:
        /* <DEDUP_REMOVED lines=10> */
.L_x_155:
[----:B------:R-:W-:Y:S05]  /*c160*/  BSYNC B1 ;  /* 0x0000000000017941 */ /* 0x000fea0003800000 */
.L_x_154:
        /* <DEDUP_REMOVED lines=10> */
.L_x_157:
[----:B------:R-:W-:Y:S05]  /*c210*/  BSYNC B1 ;  /* 0x0000000000017941 */ /* 0x000fea0003800000 */
.L_x_156:
        /* <DEDUP_REMOVED lines=10> */
.L_x_159:
[----:B------:R-:W-:Y:S05]  /*c2c0*/  BSYNC B1 ;  /* 0x0000000000017941 */ /* 0x000fea0003800000 */
.L_x_158:
        /* <DEDUP_REMOVED lines=10> */
.L_x_161:
[----:B------:R-:W-:Y:S05]  /*c370*/  BSYNC B1 ;  /* 0x0000000000017941 */ /* 0x000fea0003800000 */
.L_x_160:
        /* <DEDUP_REMOVED lines=10> */
.L_x_163:
[----:B------:R-:W-:Y:S05]  /*c420*/  BSYNC B1 ;  /* 0x0000000000017941 */ /* 0x000fea0003800000 */
.L_x_162:
        /* <DEDUP_REMOVED lines=10> */
.L_x_165:
[----:B------:R-:W-:Y:S05]  /*c4d0*/  BSYNC B1 ;  /* 0x0000000000017941 */ /* 0x000fea0003800000 */
.L_x_164:
        /* <DEDUP_REMOVED lines=10> */
.L_x_167:
[----:B------:R-:W-:Y:S05]  /*c580*/  BSYNC B1 ;  /* 0x0000000000017941 */ /* 0x000fea0003800000 */
.L_x_166:
        /* <DEDUP_REMOVED lines=10> */
.L_x_169:
[----:B------:R-:W-:Y:S05]  /*c630*/  BSYNC B1 ;  /* 0x0000000000017941 */ /* 0x000fea0003800000 */
.L_x_168:
        /* <DEDUP_REMOVED lines=10> */
.L_x_171:
[----:B------:R-:W-:Y:S05]  /*c6e0*/  BSYNC B1 ;  /* 0x0000000000017941 */ /* 0x000fea0003800000 */
.L_x_170:
        /* <DEDUP_REMOVED lines=10> */
.L_x_173:
[----:B------:R-:W-:Y:S05]  /*c790*/  BSYNC B1 ;  /* 0x0000000000017941 */ /* 0x000fea0003800000 */
.L_x_172:
        /* <DEDUP_REMOVED lines=10> */
.L_x_175:
[----:B------:R-:W-:Y:S05]  /*c840*/  BSYNC B1 ;  /* 0x0000000000017941 */ /* 0x000fea0003800000 */
.L_x_174:
        /* <DEDUP_REMOVED lines=10> */
.L_x_177:
[----:B------:R-:W-:Y:S05]  /*c8f0*/  BSYNC B1 ;  /* 0x0000000000017941 */ /* 0x000fea0003800000 */
.L_x_176:
        /* <DEDUP_REMOVED lines=10> */
.L_x_179:
[----:B------:R-:W-:Y:S05]  /*c9a0*/  BSYNC B1 ;  /* 0x0000000000017941 */ /* 0x000fea0003800000 */
.L_x_178:
        /* <DEDUP_REMOVED lines=10> */
.L_x_181:
[----:B------:R-:W-:Y:S05]  /*ca50*/  BSYNC B1 ;  /* 0x0000000000017941 */ /* 0x000fea0003800000 */
.L_x_180:
        /* <DEDUP_REMOVED lines=10> */
.L_x_183:
[----:B------:R-:W-:Y:S05]  /*cb00*/  BSYNC B1 ;  /* 0x0000000000017941 */ /* 0x000fea0003800000 */
.L_x_182:
        /* <DEDUP_REMOVED lines=10> */
.L_x_185:
[----:B------:R-:W-:Y:S05]  /*cbb0*/  BSYNC B1 ;  /* 0x0000000000017941 */ /* 0x000fea0003800000 */
.L_x_184:
        /* <DEDUP_REMOVED lines=10> */
.L_x_187:
[----:B------:R-:W-:Y:S05]  /*cc60*/  BSYNC B1 ;  /* 0x0000000000017941 */ /* 0x000fea0003800000 */
.L_x_186:
        /* <DEDUP_REMOVED lines=10> */
.L_x_189:
[----:B------:R-:W-:Y:S05]  /*cd10*/  BSYNC B1 ;  /* 0x0000000000017941 */ /* 0x000fea0003800000 */
.L_x_188:
        /* <DEDUP_REMOVED lines=10> */
.L_x_191:
[----:B------:R-:W-:Y:S05]  /*cdc0*/  BSYNC B1 ;  /* 0x0000000000017941 */ /* 0x000fea0003800000 */
.L_x_190:
        /* <DEDUP_REMOVED lines=10> */
.L_x_193:
[----:B------:R-:W-:Y:S05]  /*ce70*/  BSYNC B1 ;  /* 0x0000000000017941 */ /* 0x000fea0003800000 */
.L_x_192:
        /* <DEDUP_REMOVED lines=10> */
.L_x_195:
[----:B------:R-:W-:Y:S05]  /*cf20*/  BSYNC B1 ;  /* 0x0000000000017941 */ /* 0x000fea0003800000 */
.L_x_194:
        /* <DEDUP_REMOVED lines=10> */
.L_x_197:
[----:B------:R-:W-:Y:S05]  /*cfd0*/  BSYNC B1 ;  /* 0x0000000000017941 */ /* 0x000fea0003800000 */
.L_x_196:
        /* <DEDUP_REMOVED lines=10> */
.L_x_199:
[----:B------:R-:W-:Y:S05]  /*d080*/  BSYNC B1 ;  /* 0x0000000000017941 */ /* 0x000fea0003800000 */
.L_x_198:
        /* <DEDUP_REMOVED lines=10> */
.L_x_201:
[----:B------:R-:W-:Y:S05]  /*d130*/  BSYNC B1 ;  /* 0x0000000000017941 */ /* 0x000fea0003800000 */
.L_x_200:
        /* <DEDUP_REMOVED lines=10> */
.L_x_203:
[----:B------:R-:W-:Y:S05]  /*d1e0*/  BSYNC B1 ;  /* 0x0000000000017941 */ /* 0x000fea0003800000 */
.L_x_202:
        /* <DEDUP_REMOVED lines=10> */
.L_x_205:
[----:B------:R-:W-:Y:S05]  /*d290*/  BSYNC B1 ;  /* 0x0000000000017941 */ /* 0x000fea0003800000 */
.L_x_204:
        /* <DEDUP_REMOVED lines=10> */
.L_x_207:
[----:B------:R-:W-:Y:S05]  /*d340*/  BSYNC B1 ;  /* 0x0000000000017941 */ /* 0x000fea0003800000 */
.L_x_206:
        /* <DEDUP_REMOVED lines=10> */
.L_x_209:
[----:B------:R-:W-:Y:S05]  /*d3f0*/  BSYNC B1 ;  /* 0x0000000000017941 */ /* 0x000fea0003800000 */
.L_x_208:
        /* <DEDUP_REMOVED lines=10> */
.L_x_211:
[----:B------:R-:W-:Y:S05]  /*d4a0*/  BSYNC B1 ;  /* 0x0000000000017941 */ /* 0x000fea0003800000 */
.L_x_210:
        /* <DEDUP_REMOVED lines=10> */
.L_x_213:
[----:B------:R-:W-:Y:S05]  /*d550*/  BSYNC B1 ;  /* 0x0000000000017941 */ /* 0x000fea0003800000 */
.L_x_212:
        /* <DEDUP_REMOVED lines=10> */
.L_x_215:
[----:B------:R-:W-:Y:S05]  /*d600*/  BSYNC B1 ;  /* 0x0000000000017941 */ /* 0x000fea0003800000 */
.L_x_214:
        /* <DEDUP_REMOVED lines=10> */
.L_x_217:
[----:B------:R-:W-:Y:S05]  /*d6b0*/  BSYNC B1 ;  /* 0x0000000000017941 */ /* 0x000fea0003800000 */
.L_x_216:
        /* <DEDUP_REMOVED lines=10> */
.L_x_219:
[----:B------:R-:W-:Y:S05]  /*d760*/  BSYNC B1 ;  /* 0x0000000000017941 */ /* 0x000fea0003800000 */
.L_x_218:
        /* <DEDUP_REMOVED lines=10> */
.L_x_221:
[----:B------:R-:W-:Y:S05]  /*d810*/  BSYNC B1 ;  /* 0x0000000000017941 */ /* 0x000fea0003800000 */
.L_x_220:
        /* <DEDUP_REMOVED lines=10> */
.L_x_223:
[----:B------:R-:W-:Y:S05]  /*d8c0*/  BSYNC B1 ;  /* 0x0000000000017941 */ /* 0x000fea0003800000 */
.L_x_222:
        /* <DEDUP_REMOVED lines=10> */
.L_x_225:
[----:B------:R-:W-:Y:S05]  /*d970*/  BSYNC B1 ;  /* 0x0000000000017941 */ /* 0x000fea0003800000 */
.L_x_224:
        /* <DEDUP_REMOVED lines=10> */
.L_x_227:
[----:B------:R-:W-:Y:S05]  /*da20*/  BSYNC B1 ;  /* 0x0000000000017941 */ /* 0x000fea0003800000 */
.L_x_226:
        /* <DEDUP_REMOVED lines=10> */
.L_x_229:
[----:B------:R-:W-:Y:S05]  /*dad0*/  BSYNC B1 ;  /* 0x0000000000017941 */ /* 0x000fea0003800000 */
.L_x_228:
        /* <DEDUP_REMOVED lines=10> */
.L_x_231:
[----:B------:R-:W-:Y:S05]  /*db80*/  BSYNC B1 ;  /* 0x0000000000017941 */ /* 0x000fea0003800000 */
.L_x_230:
        /* <DEDUP_REMOVED lines=10> */
.L_x_233:
[----:B------:R-:W-:Y:S05]  /*dc30*/  BSYNC B1 ;  /* 0x0000000000017941 */ /* 0x000fea0003800000 */
.L_x_232:
        /* <DEDUP_REMOVED lines=10> */
.L_x_235:
[----:B------:R-:W-:Y:S05]  /*dce0*/  BSYNC B1 ;  /* 0x0000000000017941 */ /* 0x000fea0003800000 */
.L_x_234:
        /* <DEDUP_REMOVED lines=10> */
.L_x_237:
[----:B------:R-:W-:Y:S05]  /*dd90*/  BSYNC B1 ;  /* 0x0000000000017941 */ /* 0x000fea0003800000 */
.L_x_236:
        /* <DEDUP_REMOVED lines=10> */
.L_x_239:
[----:B------:R-:W-:Y:S05]  /*de40*/  BSYNC B1 ;  /* 0x0000000000017941 */ /* 0x000fea0003800000 */
.L_x_238:
        /* <DEDUP_REMOVED lines=10> */
.L_x_241:
[----:B------:R-:W-:Y:S05]  /*def0*/  BSYNC B1 ;  /* 0x0000000000017941 */ /* 0x000fea0003800000 */
.L_x_240:
        /* <DEDUP_REMOVED lines=10> */
.L_x_243:
[----:B------:R-:W-:Y:S05]  /*dfa0*/  BSYNC B1 ;  /* 0x0000000000017941 */ /* 0x000fea0003800000 */
.L_x_242:
        /* <DEDUP_REMOVED lines=10> */
.L_x_245:
[----:B------:R-:W-:Y:S05]  /*e050*/  BSYNC B1 ;  /* 0x0000000000017941 */ /* 0x000fea0003800000 */
.L_x_244:
        /* <DEDUP_REMOVED lines=10> */
.L_x_247:
[----:B------:R-:W-:Y:S05]  /*e100*/  BSYNC B1 ;  /* 0x0000000000017941 */ /* 0x000fea0003800000 */
.L_x_246:
        /* <DEDUP_REMOVED lines=10> */
.L_x_249:
[----:B------:R-:W-:Y:S05]  /*e1b0*/  BSYNC B1 ;  /* 0x0000000000017941 */ /* 0x000fea0003800000 */
.L_x_248:
        /* <DEDUP_REMOVED lines=10> */
.L_x_251:
[----:B------:R-:W-:Y:S05]  /*e260*/  BSYNC B1 ;  /* 0x0000000000017941 */ /* 0x000fea0003800000 */
.L_x_250:
        /* <DEDUP_REMOVED lines=10> */
.L_x_253:
[----:B------:R-:W-:Y:S05]  /*e310*/  BSYNC B1 ;  /* 0x0000000000017941 */ /* 0x000fea0003800000 */
.L_x_252:
        /* <DEDUP_REMOVED lines=10> */
.L_x_255:
[----:B------:R-:W-:Y:S05]  /*e3c0*/  BSYNC B1 ;  /* 0x0000000000017941 */ /* 0x000fea0003800000 */
.L_x_254:
        /* <DEDUP_REMOVED lines=10> */
.L_x_257:
[----:B------:R-:W-:Y:S05]  /*e470*/  BSYNC B1 ;  /* 0x0000000000017941 */ /* 0x000fea0003800000 */
.L_x_256:
        /* <DEDUP_REMOVED lines=10> */
.L_x_259:
[----:B------:R-:W-:Y:S05]  /*e520*/  BSYNC B1 ;  /* 0x0000000000017941 */ /* 0x000fea0003800000 */
.L_x_258:
        /* <DEDUP_REMOVED lines=10> */
.L_x_261:
[----:B------:R-:W-:Y:S05]  /*e5d0*/  BSYNC B1 ;  /* 0x0000000000017941 */ /* 0x000fea0003800000 */
.L_x_260:
        /* <DEDUP_REMOVED lines=10> */
.L_x_263:
[----:B------:R-:W-:Y:S05]  /*e680*/  BSYNC B1 ;  /* 0x0000000000017941 */ /* 0x000fea0003800000 */
.L_x_262:
        /* <DEDUP_REMOVED lines=10> */
.L_x_265:
[----:B------:R-:W-:Y:S05]  /*e730*/  BSYNC B1 ;  /* 0x0000000000017941 */ /* 0x000fea0003800000 */
.L_x_264:
        /* <DEDUP_REMOVED lines=10> */
.L_x_267:
[----:B------:R-:W-:Y:S05]  /*e7e0*/  BSYNC B1 ;  /* 0x0000000000017941 */ /* 0x000fea0003800000 */
.L_x_266:
        /* <DEDUP_REMOVED lines=10> */
.L_x_269:
[----:B------:R-:W-:Y:S05]  /*e890*/  BSYNC B1 ;  /* 0x0000000000017941 */ /* 0x000fea0003800000 */
.L_x_268:
        /* <DEDUP_REMOVED lines=10> */
.L_x_271:
[----:B------:R-:W-:Y:S05]  /*e940*/  BSYNC B1 ;  /* 0x0000000000017941 */ /* 0x000fea0003800000 */
.L_x_270:
        /* <DEDUP_REMOVED lines=10> */
.L_x_273:
[----:B------:R-:W-:Y:S05]  /*e9f0*/  BSYNC B1 ;  /* 0x0000000000017941 */ /* 0x000fea0003800000 */
.L_x_272:
        /* <DEDUP_REMOVED lines=10> */
.L_x_275:
[----:B------:R-:W-:Y:S05]  /*eaa0*/  BSYNC B1 ;  /* 0x0000000000017941 */ /* 0x000fea0003800000 */
.L_x_274:
        /* <DEDUP_REMOVED lines=10> */
.L_x_277:
[----:B------:R-:W-:Y:S05]  /*eb50*/  BSYNC B1 ;  /* 0x0000000000017941 */ /* 0x000fea0003800000 */
.L_x_276:
        /* <DEDUP_REMOVED lines=10> */
.L_x_279:
[----:B------:R-:W-:Y:S05]  /*ec00*/  BSYNC B1 ;  /* 0x0000000000017941 */ /* 0x000fea0003800000 */
.L_x_278:
        /* <DEDUP_REMOVED lines=10> */
.L_x_281:
[----:B------:R-:W-:Y:S05]  /*ecb0*/  BSYNC B1 ;  /* 0x0000000000017941 */ /* 0x000fea0003800000 */
.L_x_280:
[----:B0-234-:R-:W2:Y:S01]  /*ecc0*/  LDL.LU R10, [R1+0x1f4] ;  /* 0x0001f400010a7983 */ /* 0x01dea20000300800 */
[----:B-----5:R-:W-:Y:S01]  /*ecd0*/  IMAD.U32 R11, R23, 0x10000, RZ ;  /* 0x00010000170b7824 */ /* 0x020fe200078e00ff */
        /* <DEDUP_REMOVED lines=8> */
.L_x_283:
[----:B------:R-:W-:Y:S05]  /*ed60*/  BSYNC B1 ;  /* 0x0000000000017941 */ /* 0x000fea0003800000 */
.L_x_282:
[----:B------:R-:W3:Y:S01]  /*ed70*/  LDL.LU R10, [R1+0x1f8] ;  /* 0x0001f800010a7983 */ /* 0x000ee20000300800 */
[----:B0----5:R-:W-:Y:S01]  /*ed80*/  IMAD.U32 R11, R23, 0x10000, RZ ;  /* 0x00010000170b7824 */ /* 0x021fe200078e00ff */
[----:B------:R-:W-:Y:S01]  /*ed90*/  ISETP.GT.AND P1, PT, R0, 0xf9, P0 ;  /* 0x000000f90000780c */ /* 0x000fe20000724270 */
[----:B------:R-:W-:Y:S01]  /*eda0*/  BSSY B1, `(.L_x_284) ;  /* 0x000000a000017945 */ /* 0x000fe20003800000 */
[----:B------:R-:W-:Y:S01]  /*edb0*/  IADD3 R169, P0, R3, 0x80, RZ ;  /* 0x0000008003a97810 */ /* 0x000fe20007f1e0ff */
[----:B------:R-:W-:-:S04]  /*edc0*/  FMUL R11, R11, R16 ;  /* 0x000000100b0b7220 */ /* 0x000fc80000400000 */
[----:B---3--:R-:W-:-:S05]  /*edd0*/  FFMA R11, R10, R2, R11 ;  /* 0x000000020a0b7223 */ /* 0x008fca000000000b */
[----:B------:R-:W-:-:S04]  /*ede0*/  F2FP.BF16.F32.PACK_AB R11, RZ, R11 ;  /* 0x0000000bff0b723e */ /* 0x000fc800000010ff */
[----:B------:R-:W-:Y:S01]  /*edf0*/  PRMT R3, R11, 0x7610, R3 ;  /* 0x000076100b037816 */ /* 0x000fe20000000003 */
[----:B------:R-:W-:-:S04]  /*ee00*/  IMAD.X R11, RZ, RZ, UR7, P0 ;  /* 0x00000007ff0b7e24 */ /* 0x000fc800080e06ff */
[----:B------:R0:W-:Y:S01]  /*ee10*/  @P2 STG.E.U16 desc[UR36][R6.64+0x1f0], R3 ;  /* 0x0001f00306002986 */ /* 0x0001e2000c101524 */
[----:B------:R-:W-:Y:S05]  /*ee20*/  @!P1 BRA `(.L_x_285) ;  /* 0x0000000000049947 */ /* 0x000fea0003800000 */
[----:B------:R3:W5:Y:S02]  /*ee30*/  LDG.E.LTC128B.U16 R23, desc[UR36][R8.64+0x1f2] ;  /* 0x0001f22408177981 */ /* 0x000764000c1e1520 */
.L_x_285:
[----:B------:R-:W-:Y:S05]  /*ee40*/  BSYNC B1 ;  /* 0x0000000000017941 */ /* 0x000fea0003800000 */
.L_x_284:
[----:B------:R-:W4:Y:S01]  /*ee50*/  LDL.LU R10, [R1+0x1fc] ;  /* 0x0001fc00010a7983 */ /* 0x000f220000300800 */
[----:B0----5:R-:W-:Y:S01]  /*ee60*/  SHF.L.U32 R3, R23, 0x10, RZ ;  /* 0x0000001017037819 */ /* 0x021fe200000006ff */
[----:B--23--:R-:W-:Y:S01]  /*ee70*/  IMAD R8, R11, R14, RZ ;  /* 0x0000000e0b087224 */ /* 0x00cfe200078e02ff */
[----:B------:R-:W-:-:S03]  /*ee80*/  ISETP.GT.AND P0, PT, R153, 0x80, PT ;  /* 0x000000809900780c */ /* 0x000fc60003f04270 */
[----:B------:R-:W-:Y:S01]  /*ee90*/  FMUL R3, R3, R16 ;  /* 0x0000001003037220 */ /* 0x000fe20000400000 */
[C---:B------:R-:W-:Y:S01]  /*eea0*/  IMAD R167, R169.reuse, R15, R8 ;  /* 0x0000000fa9a77224 */ /* 0x040fe200078e0208 */
[----:B------:R-:W-:Y:S01]  /*eeb0*/  ISETP.GT.AND P3, PT, R0, RZ, P0 ;  /* 0x000000ff0000720c */ /* 0x000fe20000764270 */
[----:B------:R-:W-:-:S04]  /*eec0*/  IMAD.WIDE.U32 R8, R169, R14, R20 ;  /* 0x0000000ea9087225 */ /* 0x000fc800078e0014 */
[----:B------:R-:W-:Y:S02]  /*eed0*/  IMAD.IADD R9, R9, 0x1, R167 ;  /* 0x0000000109097824 */ /* 0x000fe400078e02a7 */
[----:B----4-:R-:W-:Y:S01]  /*eee0*/  FFMA R3, R10, R2, R3 ;  /* 0x000000020a037223 */ /* 0x010fe20000000003 */
[----:B------:R-:W-:-:S04]  /*eef0*/  LEA R10, P2, R8, R12, 0x1 ;  /* 0x0000000c080a7211 */ /* 0x000fc800078408ff */
[----:B------:R-:W-:Y:S02]  /*ef00*/  F2FP.BF16.F32.PACK_AB R3, RZ, R3 ;  /* 0x00000003ff03723e */ /* 0x000fe400000010ff */
[--C-:B------:R-:W-:Y:S02]  /*ef10*/  LEA.HI.X R11, R8, R13, R9.reuse, 0x1, P2 ;  /* 0x0000000d080b7211 */ /* 0x100fe400010f0c09 */
[----:B------:R-:W-:-:S05]  /*ef20*/  PRMT R9, R3, 0x7610, R9 ;  /* 0x0000761003097816 */ /* 0x000fca0000000009 */
[----:B------:R0:W-:Y:S04]  /*ef30*/  @P1 STG.E.U16 desc[UR36][R6.64+0x1f2], R9 ;  /* 0x0001f20906001986 */ /* 0x0001e8000c101524 */
[----:B------:R-:W2:Y:S01]  /*ef40*/  @P3 LDG.E.LTC128B.U16 R23, desc[UR36][R10.64] ;  /* 0x000000240a173981 */ /* 0x000ea2000c1e1520 */
[----:B-1----:R-:W-:Y:S01]  /*ef50*/  MOV R161, UR8 ;  /* 0x0000000800a17c02 */ /* 0x002fe20008000f00 */
[----:B------:R-:W-:Y:S01]  /*ef60*/  IMAD.U32 R165, RZ, RZ, UR8 ;  /* 0x00000008ffa57e24 */ /* 0x000fe2000f8e00ff */
[----:B------:R-:W-:Y:S01]  /*ef70*/  ISETP.GT.AND P2, PT, R0, 0x1, P0 ;  /* 0x000000010000780c */ /* 0x000fe20000744270 */
[----:B------:R-:W-:Y:S01]  /*ef80*/  IMAD.U32 R164, RZ, RZ, UR9 ;  /* 0x00000009ffa47e24 */ /* 0x000fe2000f8e00ff */
[----:B------:R-:W-:Y:S01]  /*ef90*/  BSSY B1, `(.L_x_286) ;  /* 0x0000012000017945 */ /* 0x000fe20003800000 */
[----:B------:R-:W-:-:S02]  /*efa0*/  IMAD.SHL.U32 R161, R161, 0x100, RZ ;  /* 0x00000100a1a17824 */ /* 0x000fc400078e00ff */
[----:B0-----:R-:W-:Y:S01]  /*efb0*/  IMAD.WIDE.U32 R8, R169, R14, R18 ;  /* 0x0000000ea9087225 */ /* 0x001fe200078e0012 */
[----:B------:R-:W-:-:S03]  /*efc0*/  SHF.L.U64.HI R165, R165, 0x8, R164 ;  /* 0x00000008a5a57819 */ /* 0x000fc600000102a4 */
[----:B------:R-:W-:Y:S02]  /*efd0*/  IMAD.IADD R9, R167, 0x1, R9 ;  /* 0x00000001a7097824 */ /* 0x000fe400078e0209 */
[----:B------:R-:W-:Y:S01]  /*efe0*/  IMAD.WIDE.U32 R162, R22, UR43, R8 ;  /* 0x0000002b16a27c25 */ /* 0x000fe2000f8e0008 */
[----:B------:R-:W-:-:S04]  /*eff0*/  IADD3 R8, P1, R161, R4, RZ ;  /* 0x00000004a1087210 */ /* 0x000fc80007f3e0ff */
[----:B------:R-:W-:Y:S01]  /*f000*/  IADD3 R7, R159, R163, RZ ;  /* 0x000000a39f077210 */ /* 0x000fe20007ffe0ff */
[----:B------:R-:W-:Y:S01]  /*f010*/  IMAD.X R9, R165, 0x1, R5, P1 ;  /* 0x00000001a5097824 */ /* 0x000fe200008e0605 */
[----:B------:R-:W-:-:S04]  /*f020*/  LEA R6, P4, R162, R12, 0x1 ;  /* 0x0000000ca2067211 */ /* 0x000fc800078808ff */
[----:B------:R-:W-:Y:S01]  /*f030*/  LEA.HI.X R7, R162, R13, R7, 0x1, P4 ;  /* 0x0000000da2077211 */ /* 0x000fe200020f0c07 */
[----:B--2---:R-:W-:-:S04]  /*f040*/  IMAD.U32 R3, R23, 0x10000, RZ ;  /* 0x0001000017037824 */ /* 0x004fc800078e00ff */
[----:B------:R-:W-:-:S04]  /*f050*/  FMUL R3, R3, R16 ;  /* 0x0000001003037220 */ /* 0x000fc80000400000 */
[----:B------:R-:W-:-:S05]  /*f060*/  FFMA R3, R24, R2, R3 ;  /* 0x0000000218037223 */ /* 0x000fca0000000003 */
[----:B------:R-:W-:-:S05]  /*f070*/  F2FP.BF16.F32.PACK_AB R3, RZ, R3 ;  /* 0x00000003ff03723e */ /* 0x000fca00000010ff */
[----:B------:R0:W-:Y:S01]  /*f080*/  @P3 STG.E.U16 desc[UR36][R8.64], R3 ;  /* 0x0000000308003986 */ /* 0x0001e2000c101524 */
[----:B------:R-:W-:Y:S05]  /*f090*/  @!P2 BRA `(.L_x_287) ;  /* 0x000000000004a947 */ /* 0x000fea0003800000 */
[----:B------:R1:W5:Y:S02]  /*f0a0*/  LDG.E.LTC128B.U16 R23, desc[UR36][R6.64+0x2] ;  /* 0x0000022406177981 */ /* 0x000364000c1e1520 */
.L_x_287:
[----:B------:R-:W-:Y:S05]  /*f0b0*/  BSYNC B1 ;  /* 0x0000000000017941 */ /* 0x000fea0003800000 */
.L_x_286:
[----:B0----5:R-:W-:Y:S01]  /*f0c0*/  IMAD.U32 R3, R23, 0x10000, RZ ;  /* 0x0001000017037824 */ /* 0x021fe200078e00ff */
[----:B------:R-:W-:Y:S01]  /*f0d0*/  ISETP.GT.AND P1, PT, R153, 0x88, PT ;  /* 0x000000889900780c */ /* 0x000fe20003f24270 */
[----:B------:R-:W-:Y:S01]  /*f0e0*/  IMAD.WIDE.U32 R14, R169, R14, R156 ;  /* 0x0000000ea90e7225 */ /* 0x000fe200078e009c */
[----:B------:R-:W-:Y:S03]  /*f0f0*/  BSSY B1, `(.L_x_288) ;  /* 0x0000010000017945 */ /* 0x000fe60003800000 */
[----:B------:R-:W-:Y:S01]  /*f100*/  FMUL R10, R3, R16 ;  /* 0x00000010030a7220 */ /* 0x000fe20000400000 */
[----:B------:R-:W-:Y:S01]  /*f110*/  ISETP.GT.AND P3, PT, R0, RZ, P1 ;  /* 0x000000ff0000720c */ /* 0x000fe20000f64270 */
[----:B------:R-:W-:Y:S01]  /*f120*/  IMAD.IADD R167, R167, 0x1, R15 ;  /* 0x00000001a7a77824 */ /* 0x000fe200078e020f */
[----:B------:R-:W-:Y:S01]  /*f130*/  IADD3 R154, P5, R154, R14, RZ ;  /* 0x0000000e9a9a7210 */ /* 0x000fe20007fbe0ff */
[----:B------:R-:W-:Y:S01]  /*f140*/  FFMA R10, R25, R2, R10 ;  /* 0x00000002190a7223 */ /* 0x000fe2000000000a */
[----:B------:R-:W-:-:S02]  /*f150*/  IADD3 R14, P4, R18, R14, RZ ;  /* 0x0000000e120e7210 */ /* 0x000fc40007f9e0ff */
[----:B------:R-:W-:Y:S02]  /*f160*/  IADD3.X R20, R167, R21, RZ, P5, !PT ;  /* 0x00000015a7147210 */ /* 0x000fe40002ffe4ff */
[----:B------:R-:W-:Y:S02]  /*f170*/  F2FP.BF16.F32.PACK_AB R3, RZ, R10 ;  /* 0x0000000aff03723e */ /* 0x000fe400000010ff */
[C---:B------:R-:W-:Y:S02]  /*f180*/  LEA R10, P5, R154.reuse, R12, 0x1 ;  /* 0x0000000c9a0a7211 */ /* 0x040fe400078a08ff */
[----:B------:R-:W-:Y:S02]  /*f190*/  PRMT R21, R3, 0x7610, R21 ;  /* 0x0000761003157816 */ /* 0x000fe40000000015 */
[----:B------:R-:W-:Y:S02]  /*f1a0*/  LEA.HI.X R11, R154, R13, R20, 0x1, P5 ;  /* 0x0000000d9a0b7211 */ /* 0x000fe400028f0c14 */
[----:B------:R-:W-:Y:S01]  /*f1b0*/  PRMT R3, R23, 0x7610, R3 ;  /* 0x0000761017037816 */ /* 0x000fe20000000003 */
[----:B------:R0:W-:Y:S01]  /*f1c0*/  @P2 STG.E.U16 desc[UR36][R8.64+0x2], R21 ;  /* 0x0000021508002986 */ /* 0x0001e2000c101524 */
[----:B------:R-:W-:Y:S05]  /*f1d0*/  @!P3 BRA `(.L_x_289) ;  /* 0x000000000004b947 */ /* 0x000fea0003800000 */
[----:B------:R2:W5:Y:S02]  /*f1e0*/  LDG.E.LTC128B.U16 R3, desc[UR36][R10.64] ;  /* 0x000000240a037981 */ /* 0x000564000c1e1520 */
.L_x_289:
[----:B------:R-:W-:Y:S05]  /*f1f0*/  BSYNC B1 ;  /* 0x0000000000017941 */ /* 0x000fea0003800000 */
.L_x_288:
[----:B--2--5:R-:W-:Y:S01]  /*f200*/  IMAD.U32 R11, R3, 0x10000, RZ ;  /* 0x00010000030b7824 */ /* 0x024fe200078e00ff */
[----:B------:R-:W-:Y:S01]  /*f210*/  ISETP.GT.AND P2, PT, R0, 0x1, P1 ;  /* 0x000000010000780c */ /* 0x000fe20000f44270 */
[----:B------:R-:W-:Y:S01]  /*f220*/  IMAD.X R15, R19, 0x1, R167, P4 ;  /* 0x00000001130f7824 */ /* 0x000fe200020e06a7 */
[----:B------:R-:W-:Y:S01]  /*f230*/  IADD3 R10, P4, R8, R160, RZ ;  /* 0x000000a0080a7210 */ /* 0x000fe20007f9e0ff */
[----:B------:R-:W-:Y:S01]  /*f240*/  FMUL R11, R11, R16 ;  /* 0x000000100b0b7220 */ /* 0x000fe20000400000 */
[----:B------:R-:W-:Y:S01]  /*f250*/  BSSY B1, `(.L_x_290) ;  /* 0x000000b000017945 */ /* 0x000fe20003800000 */
[----:B------:R-:W-:-:S04]  /*f260*/  IMAD.WIDE.U32 R22, R22, UR43, R14 ;  /* 0x0000002b16167c25 */ /* 0x000fc8000f8e000e */
[----:B------:R-:W-:Y:S01]  /*f270*/  FFMA R11, R26, R2, R11 ;  /* 0x000000021a0b7223 */ /* 0x000fe2000000000b */
[----:B------:R-:W-:Y:S01]  /*f280*/  IMAD.IADD R159, R159, 0x1, R23 ;  /* 0x000000019f9f7824 */ /* 0x000fe200078e0217 */
[----:B------:R-:W-:-:S03]  /*f290*/  LEA R12, P5, R22, R12, 0x1 ;  /* 0x0000000c160c7211 */ /* 0x000fc600078a08ff */
[----:B------:R-:W-:Y:S02]  /*f2a0*/  F2FP.BF16.F32.PACK_AB R14, RZ, R11 ;  /* 0x0000000bff0e723e */ /* 0x000fe400000010ff */
[----:B------:R-:W-:Y:S02]  /*f2b0*/  IADD3.X R11, R9, R158, RZ, P4, !PT ;  /* 0x0000009e090b7210 */ /* 0x000fe400027fe4ff */
[----:B------:R-:W-:-:S03]  /*f2c0*/  LEA.HI.X R13, R22, R13, R159, 0x1, P5 ;  /* 0x0000000d160d7211 */ /* 0x000fc600028f0c9f */
[----:B------:R2:W-:Y:S01]  /*f2d0*/  @P3 STG.E.U16 desc[UR36][R10.64], R14 ;  /* 0x0000000e0a003986 */ /* 0x0005e2000c101524 */
[----:B------:R-:W-:Y:S05]  /*f2e0*/  @!P2 BRA `(.L_x_291) ;  /* 0x000000000004a947 */ /* 0x000fea0003800000 */
[----:B------:R3:W5:Y:S02]  /*f2f0*/  LDG.E.LTC128B.U16 R3, desc[UR36][R12.64+0x2] ;  /* 0x000002240c037981 */ /* 0x000764000c1e1520 */
.L_x_291:
[----:B------:R-:W-:Y:S05]  /*f300*/  BSYNC B1 ;  /* 0x0000000000017941 */ /* 0x000fea0003800000 */
.L_x_290:
[----:B-----5:R-:W-:Y:S01]  /*f310*/  IMAD.U32 R15, R3, 0x10000, RZ ;  /* 0x00010000030f7824 */ /* 0x020fe200078e00ff */
[----:B------:R-:W-:Y:S01]  /*f320*/  ISETP.GT.AND P3, PT, R0, 0x8, P0 ;  /* 0x000000080000780c */ /* 0x000fe20000764270 */
[----:B------:R-:W-:Y:S02]  /*f330*/  BSSY B1, `(.L_x_292) ;  /* 0x0000007000017945 */ /* 0x000fe40003800000 */
[----:B--2---:R-:W-:-:S04]  /*f340*/  FMUL R14, R15, R16 ;  /* 0x000000100f0e7220 */ /* 0x004fc80000400000 */
[----:B------:R-:W-:-:S05]  /*f350*/  FFMA R14, R27, R2, R14 ;  /* 0x000000021b0e7223 */ /* 0x000fca000000000e */
[----:B------:R-:W-:-:S05]  /*f360*/  F2FP.BF16.F32.PACK_AB R14, RZ, R14 ;  /* 0x0000000eff0e723e */ /* 0x000fca00000010ff */
[----:B------:R2:W-:Y:S01]  /*f370*/  @P2 STG.E.U16 desc[UR36][R10.64+0x2], R14 ;  /* 0x0000020e0a002986 */ /* 0x0005e2000c101524 */
[----:B------:R-:W-:Y:S05]  /*f380*/  @!P3 BRA `(.L_x_293) ;  /* 0x000000000004b947 */ /* 0x000fea0003800000 */
[----:B------:R4:W5:Y:S02]  /*f390*/  LDG.E.LTC128B.U16 R3, desc[UR36][R6.64+0x10] ;  /* 0x0000102406037981 */ /* 0x000964000c1e1520 */
.L_x_293:
[----:B------:R-:W-:Y:S05]  /*f3a0*/  BSYNC B1 ;  /* 0x0000000000017941 */ /* 0x000fea0003800000 */
.L_x_292:
[----:B--2--5:R-:W-:Y:S01]  /*f3b0*/  IMAD.U32 R11, R3, 0x10000, RZ ;  /* 0x00010000030b7824 */ /* 0x024fe200078e00ff */
[----:B------:R-:W-:Y:S01]  /*f3c0*/  ISETP.GT.AND P2, PT, R0, 0x9, P0 ;  /* 0x000000090000780c */ /* 0x000fe20000744270 */
[----:B------:R-:W-:Y:S02]  /*f3d0*/  BSSY B1, `(.L_x_294) ;  /* 0x0000007000017945 */ /* 0x000fe40003800000 */
[----:B------:R-:W-:-:S04]  /*f3e0*/  FMUL R11, R11, R16 ;  /* 0x000000100b0b7220 */ /* 0x000fc80000400000 */
[----:B------:R-:W-:-:S05]  /*f3f0*/  FFMA R11, R28, R2, R11 ;  /* 0x000000021c0b7223 */ /* 0x000fca000000000b */
[----:B------:R-:W-:-:S05]  /*f400*/  F2FP.BF16.F32.PACK_AB R11, RZ, R11 ;  /* 0x0000000bff0b723e */ /* 0x000fca00000010ff */
[----:B------:R2:W-:Y:S01]  /*f410*/  @P3 STG.E.U16 desc[UR36][R8.64+0x10], R11 ;  /* 0x0000100b08003986 */ /* 0x0005e2000c101524 */
[----:B------:R-:W-:Y:S05]  /*f420*/  @!P2 BRA `(.L_x_295) ;  /* 0x000000000004a947 */ /* 0x000fea0003800000 */
[----:B------:R0:W5:Y:S02]  /*f430*/  LDG.E.LTC128B.U16 R3, desc[UR36][R6.64+0x12] ;  /* 0x0000122406037981 */ /* 0x000164000c1e1520 */
.L_x_295:
[----:B------:R-:W-:Y:S05]  /*f440*/  BSYNC B1 ;  /* 0x0000000000017941 */ /* 0x000fea0003800000 */
.L_x_294:
        /* <DEDUP_REMOVED lines=9> */
.L_x_297:
[----:B------:R-:W-:Y:S05]  /*f4e0*/  BSYNC B1 ;  /* 0x0000000000017941 */ /* 0x000fea0003800000 */
.L_x_296:
[----:B-----5:R-:W-:Y:S01]  /*f4f0*/  SHF.L.U32 R11, R3, 0x10, RZ ;  /* 0x00000010030b7819 */ /* 0x020fe200000006ff */
[----:B------:R-:W-:Y:S01]  /*f500*/  BSSY B1, `(.L_x_298) ;  /* 0x000000a000017945 */ /* 0x000fe20003800000 */
[----:B--2---:R-:W-:Y:S02]  /*f510*/  IADD3 R10, P3, R160, R8, RZ ;  /* 0x00000008a00a7210 */ /* 0x004fe40007f7e0ff */
[----:B------:R-:W-:Y:S01]  /*f520*/  ISETP.GT.AND P2, PT, R0, 0x9, P1 ;  /* 0x000000090000780c */ /* 0x000fe20000f44270 */
[----:B------:R-:W-:-:S04]  /*f530*/  FMUL R11, R11, R16 ;  /* 0x000000100b0b7220 */ /* 0x000fc80000400000 */
[----:B------:R-:W-:-:S05]  /*f540*/  FFMA R11, R30, R2, R11 ;  /* 0x000000021e0b7223 */ /* 0x000fca000000000b */
[----:B------:R-:W-:Y:S01]  /*f550*/  F2FP.BF16.F32.PACK_AB R14, RZ, R11 ;  /* 0x0000000bff0e723e */ /* 0x000fe200000010ff */
[----:B------:R-:W-:-:S05]  /*f560*/  IMAD.X R11, R158, 0x1, R9, P3 ;  /* 0x000000019e0b7824 */ /* 0x000fca00018e0609 */
[----:B------:R2:W-:Y:S01]  /*f570*/  @P4 STG.E.U16 desc[UR36][R10.64+0x10], R14 ;  /* 0x0000100e0a004986 */ /* 0x0005e2000c101524 */
[----:B------:R-:W-:Y:S05]  /*f580*/  @!P2 BRA `(.L_x_299) ;  /* 0x000000000004a947 */ /* 0x000fea0003800000 */
[----:B------:R0:W5:Y:S02]  /*f590*/  LDG.E.LTC128B.U16 R3, desc[UR36][R12.64+0x12] ;  /* 0x000012240c037981 */ /* 0x000164000c1e1520 */
.L_x_299:
[----:B------:R-:W-:Y:S05]  /*f5a0*/  BSYNC B1 ;  /* 0x0000000000017941 */ /* 0x000fea0003800000 */
.L_x_298:
[----:B--2--5:R-:W-:Y:S01]  /*f5b0*/  IMAD.U32 R11, R3, 0x10000, RZ ;  /* 0x00010000030b7824 */ /* 0x024fe200078e00ff */
[----:B------:R-:W-:Y:S01]  /*f5c0*/  IADD3 R160, P4, P5, R160, R4, R161 ;  /* 0x00000004a0a07210 */ /* 0x000fe20007d9e0a1 */
[----:B------:R-:W-:Y:S01]  /*f5d0*/  BSSY B1, `(.L_x_300) ;  /* 0x0000009000017945 */ /* 0x000fe20003800000 */
[----:B------:R-:W-:Y:S01]  /*f5e0*/  ISETP.GT.AND P3, PT, R0, 0x10, P0 ;  /* 0x000000100000780c */ /* 0x000fe20000764270 */
[----:B------:R-:W-:Y:S01]  /*f5f0*/  FMUL R10, R11, R16 ;  /* 0x000000100b0a7220 */ /* 0x000fe20000400000 */
[----:B------:R-:W-:-:S03]  /*f600*/  IADD3.X R161, R158, R5, R165, P4, P5 ;  /* 0x000000059ea17210 */ /* 0x000fc600027ea4a5 */
[----:B------:R-:W-:-:S05]  /*f610*/  FFMA R10, R31, R2, R10 ;  /* 0x000000021f0a7223 */ /* 0x000fca000000000a */
[----:B------:R-:W-:-:S05]  /*f620*/  F2FP.BF16.F32.PACK_AB R10, RZ, R10 ;  /* 0x0000000aff0a723e */ /* 0x000fca00000010ff */
[----:B------:R2:W-:Y:S01]  /*f630*/  @P2 STG.E.U16 desc[UR36][R160.64+0x12], R10 ;  /* 0x0000120aa0002986 */ /* 0x0005e2000c101524 */
[----:B------:R-:W-:Y:S05]  /*f640*/  @!P3 BRA `(.L_x_301) ;  /* 0x000000000004b947 */ /* 0x000fea0003800000 */
[----:B------:R0:W5:Y:S02]  /*f650*/  LDG.E.LTC128B.U16 R3, desc[UR36][R6.64+0x20] ;  /* 0x0000202406037981 */ /* 0x000164000c1e1520 */
.L_x_301:
[----:B------:R-:W-:Y:S05]  /*f660*/  BSYNC B1 ;  /* 0x0000000000017941 */ /* 0x000fea0003800000 */
.L_x_300:
[----:B-----5:R-:W-:Y:S01]  /*f670*/  IMAD.U32 R5, R3, 0x10000, RZ ;  /* 0x0001000003057824 */ /* 0x020fe200078e00ff */
        /* <DEDUP_REMOVED lines=8> */
.L_x_303:
[----:B------:R-:W-:Y:S05]  /*f700*/  BSYNC B1 ;  /* 0x0000000000017941 */ /* 0x000fea0003800000 */
.L_x_302:
[----:B0----5:R-:W-:Y:S01]  /*f710*/  SHF.L.U32 R5, R3, 0x10, RZ ;  /* 0x0000001003057819 */ /* 0x021fe200000006ff */
[----:B------:R-:W-:Y:S01]  /*f720*/  BSSY B1, `(.L_x_304) ;  /* 0x0000008000017945 */ /* 0x000fe20003800000 */
[----:B------:R-:W-:-:S03]  /*f730*/  ISETP.GT.AND P3, PT, R0, 0x10, P1 ;  /* 0x000000100000780c */ /* 0x000fc60000f64270 */
[----:B------:R-:W-:-:S04]  /*f740*/  FMUL R4, R5, R16 ;  /* 0x0000001005047220 */ /* 0x000fc80000400000 */
[----:B------:R-:W-:-:S05]  /*f750*/  FFMA R4, R33, R2, R4 ;  /* 0x0000000221047223 */ /* 0x000fca0000000004 */
[----:B------:R-:W-:-:S05]  /*f760*/  F2FP.BF16.F32.PACK_AB R4, RZ, R4 ;  /* 0x00000004ff04723e */ /* 0x000fca00000010ff */
[----:B------:R0:W-:Y:S01]  /*f770*/  @P2 STG.E.U16 desc[UR36][R8.64+0x22], R4 ;  /* 0x0000220408002986 */ /* 0x0001e2000c101524 */
[----:B------:R-:W-:Y:S05]  /*f780*/  @!P3 BRA `(.L_x_305) ;  /* 0x000000000004b947 */ /* 0x000fea0003800000 */
[----:B------:R0:W5:Y:S02]  /*f790*/  LDG.E.LTC128B.U16 R3, desc[UR36][R12.64+0x20] ;  /* 0x000020240c037981 */ /* 0x000164000c1e1520 */
.L_x_305:
[----:B------:R-:W-:Y:S05]  /*f7a0*/  BSYNC B1 ;  /* 0x0000000000017941 */ /* 0x000fea0003800000 */
.L_x_304:
[----:B-----5:R-:W-:Y:S01]  /*f7b0*/  IMAD.U32 R5, R3, 0x10000, RZ ;  /* 0x0001000003057824 */ /* 0x020fe200078e00ff */
[----:B------:R-:W-:Y:S01]  /*f7c0*/  ISETP.GT.AND P2, PT, R0, 0x11, P1 ;  /* 0x000000110000780c */ /* 0x000fe20000f44270 */
[----:B0-----:R-:W-:Y:S01]  /*f7d0*/  @P3 IMAD.MOV.U32 R4, RZ, RZ, R160 ;  /* 0x000000ffff043224 */ /* 0x001fe200078e00a0 */
[----:B------:R-:W-:Y:S01]  /*f7e0*/  BSSY B1, `(.L_x_306) ;  /* 0x0000009000017945 */ /* 0x000fe20003800000 */
[----:B------:R-:W-:-:S04]  /*f7f0*/  FMUL R5, R5, R16 ;  /* 0x0000001005057220 */ /* 0x000fc80000400000 */
[----:B------:R-:W-:-:S05]  /*f800*/  FFMA R5, R34, R2, R5 ;  /* 0x0000000222057223 */ /* 0x000fca0000000005 */
[----:B------:R-:W-:-:S04]  /*f810*/  F2FP.BF16.F32.PACK_AB R5, RZ, R5 ;  /* 0x00000005ff05723e */ /* 0x000fc800000010ff */
[----:B--2---:R-:W-:Y:S01]  /*f820*/  PRMT R10, R5, 0x7610, R10 ;  /* 0x00007610050a7816 */ /* 0x004fe2000000000a */
[----:B------:R-:W-:-:S05]  /*f830*/  @P3 IMAD.MOV.U32 R5, RZ, RZ, R161 ;  /* 0x000000ffff053224 */ /* 0x000fca00078e00a1 */
[----:B------:R0:W-:Y:S01]  /*f840*/  @P3 STG.E.U16 desc[UR36][R4.64+0x20], R10 ;  /* 0x0000200a04003986 */ /* 0x0001e2000c101524 */
[----:B------:R-:W-:Y:S05]  /*f850*/  @!P2 BRA `(.L_x_307) ;  /* 0x000000000004a947 */ /* 0x000fea0003800000 */
[----:B------:R2:W5:Y:S02]  /*f860*/  LDG.E.LTC128B.U16 R3, desc[UR36][R12.64+0x22] ;  /* 0x000022240c037981 */ /* 0x000564000c1e1520 */
.L_x_307:
[----:B------:R-:W-:Y:S05]  /*f870*/  BSYNC B1 ;  /* 0x0000000000017941 */ /* 0x000fea0003800000 */
.L_x_306:
[----:B0----5:R-:W-:Y:S01]  /*f880*/  SHF.L.U32 R5, R3, 0x10, RZ ;  /* 0x0000001003057819 */ /* 0x021fe200000006ff */
[----:B------:R-:W-:Y:S01]  /*f890*/  BSSY B1, `(.L_x_308) ;  /* 0x000000b000017945 */ /* 0x000fe20003800000 */
[----:B------:R-:W-:-:S03]  /*f8a0*/  ISETP.GT.AND P3, PT, R0, 0x18, P0 ;  /* 0x000000180000780c */ /* 0x000fc60000764270 */
[----:B------:R-:W-:Y:S01]  /*f8b0*/  FMUL R4, R5, R16 ;  /* 0x0000001005047220 */ /* 0x000fe20000400000 */
[----:B------:R-:W-:-:S03]  /*f8c0*/  @P2 IMAD.MOV.U32 R5, RZ, RZ, R161 ;  /* 0x000000ffff052224 */ /* 0x000fc600078e00a1 */
[----:B------:R-:W-:-:S05]  /*f8d0*/  FFMA R4, R35, R2, R4 ;  /* 0x0000000223047223 */ /* 0x000fca0000000004 */
[----:B------:R-:W-:-:S04]  /*f8e0*/  F2FP.BF16.F32.PACK_AB R4, RZ, R4 ;  /* 0x00000004ff04723e */ /* 0x000fc800000010ff */
[----:B------:R-:W-:Y:S01]  /*f8f0*/  PRMT R10, R4, 0x7610, R10 ;  /* 0x00007610040a7816 */ /* 0x000fe2000000000a */
[----:B------:R-:W-:-:S05]  /*f900*/  @P2 IMAD.MOV.U32 R4, RZ, RZ, R160 ;  /* 0x000000ffff042224 */ /* 0x000fca00078e00a0 */
[----:B------:R0:W-:Y:S01]  /*f910*/  @P2 STG.E.U16 desc[UR36][R4.64+0x22], R10 ;  /* 0x0000220a04002986 */ /* 0x0001e2000c101524 */
[----:B------:R-:W-:Y:S05]  /*f920*/  @!P3 BRA `(.L_x_309) ;  /* 0x000000000004b947 */ /* 0x000fea0003800000 */
[----:B------:R0:W5:Y:S02]  /*f930*/  LDG.E.LTC128B.U16 R3, desc[UR36][R6.64+0x30] ;  /* 0x0000302406037981 */ /* 0x000164000c1e1520 */
.L_x_309:
[----:B------:R-:W-:Y:S05]  /*f940*/  BSYNC B1 ;  /* 0x0000000000017941 */ /* 0x000fea0003800000 */
.L_x_308:
[----:B0----5:R-:W-:Y:S01]  /*f950*/  IMAD.U32 R5, R3, 0x10000, RZ ;  /* 0x0001000003057824 */ /* 0x021fe200078e00ff */
        /* <DEDUP_REMOVED lines=8> */
.L_x_311:
[----:B------:R-:W-:Y:S05]  /*f9e0*/  BSYNC B1 ;  /* 0x0000000000017941 */ /* 0x000fea0003800000 */
.L_x_310:
        /* <DEDUP_REMOVED lines=9> */
.L_x_313:
[----:B------:R-:W-:Y:S05]  /*fa80*/  BSYNC B1 ;  /* 0x0000000000017941 */ /* 0x000fea0003800000 */
.L_x_312:
[----:B-----5:R-:W-:Y:S01]  /*fa90*/  IMAD.U32 R5, R3, 0x10000, RZ ;  /* 0x0001000003057824 */ /* 0x020fe200078e00ff */
[----:B------:R-:W-:Y:S01]  /*faa0*/  ISETP.GT.AND P2, PT, R0, 0x19, P1 ;  /* 0x000000190000780c */ /* 0x000fe20000f44270 */
[----:B0-----:R-:W-:Y:S01]  /*fab0*/  @P3 IMAD.MOV.U32 R4, RZ, RZ, R160 ;  /* 0x000000ffff043224 */ /* 0x001fe200078e00a0 */
[----:B------:R-:W-:Y:S01]  /*fac0*/  BSSY B1, `(.L_x_314) ;  /* 0x0000009000017945 */ /* 0x000fe20003800000 */
[----:B------:R-:W-:-:S04]  /*fad0*/  FMUL R5, R5, R16 ;  /* 0x0000001005057220 */ /* 0x000fc80000400000 */
[----:B------:R-:W-:-:S05]  /*fae0*/  FFMA R5, R38, R2, R5 ;  /* 0x0000000226057223 */ /* 0x000fca0000000005 */
[----:B------:R-:W-:-:S04]  /*faf0*/  F2FP.BF16.F32.PACK_AB R5, RZ, R5 ;  /* 0x00000005ff05723e */ /* 0x000fc800000010ff */
[----:B------:R-:W-:Y:S01]  /*fb00*/  PRMT R10, R5, 0x7610, R10 ;  /* 0x00007610050a7816 */ /* 0x000fe2000000000a */
[----:B------:R-:W-:-:S05]  /*fb10*/  @P3 IMAD.MOV.U32 R5, RZ, RZ, R161 ;  /* 0x000000ffff053224 */ /* 0x000fca00078e00a1 */
[----:B------:R0:W-:Y:S01]  /*fb20*/  @P3 STG.E.U16 desc[UR36][R4.64+0x30], R10 ;  /* 0x0000300a04003986 */ /* 0x0001e2000c101524 */
[----:B------:R-:W-:Y:S05]  /*fb30*/  @!P2 BRA `(.L_x_315) ;  /* 0x000000000004a947 */ /* 0x000fea0003800000 */
[----:B------:R0:W5:Y:S02]  /*fb40*/  LDG.E.LTC128B.U16 R3, desc[UR36][R12.64+0x32] ;  /* 0x000032240c037981 */ /* 0x000164000c1e1520 */
.L_x_315:
[----:B------:R-:W-:Y:S05]  /*fb50*/  BSYNC B1 ;  /* 0x0000000000017941 */ /* 0x000fea0003800000 */
.L_x_314:
        /* <DEDUP_REMOVED lines=12> */
.L_x_317:
[----:B------:R-:W-:Y:S05]  /*fc20*/  BSYNC B1 ;  /* 0x0000000000017941 */ /* 0x000fea0003800000 */
.L_x_316:
        /* <DEDUP_REMOVED lines=9> */
.L_x_319:
[----:B------:R-:W-:Y:S05]  /*fcc0*/  BSYNC B1 ;  /* 0x0000000000017941 */ /* 0x000fea0003800000 */
.L_x_318:
        /* <DEDUP_REMOVED lines=9> */
.L_x_321:
[----:B------:R-:W-:Y:S05]  /*fd60*/  BSYNC B1 ;  /* 0x0000000000017941 */ /* 0x000fea0003800000 */
.L_x_320:
        /* <DEDUP_REMOVED lines=12> */
.L_x_323:
[----:B------:R-:W-:Y:S05]  /*fe30*/  BSYNC B1 ;  /* 0x0000000000017941 */ /* 0x000fea0003800000 */
.L_x_322:
        /* <DEDUP_REMOVED lines=12> */
.L_x_325:
[----:B------:R-:W-:Y:S05]  /*ff00*/  BSYNC B1 ;  /* 0x0000000000017941 */ /* 0x000fea0003800000 */
.L_x_324:
        /* <DEDUP_REMOVED lines=9> */
.L_x_327:
[----:B------:R-:W-:Y:S05]  /*ffa0*/  BSYNC B1 ;  /* 0x0000000000017941 */ /* 0x000fea0003800000 */
.L_x_326:
        /* <DEDUP_REMOVED lines=9> */
.L_x_329:
[----:B------:R-:W-:Y:S05]  /*10040*/  BSYNC B1 ;  /* 0x0000000000017941 */ /* 0x000fea0003800000 */
.L_x_328:
        /* <DEDUP_REMOVED lines=12> */
.L_x_331:
[----:B------:R-:W-:Y:S05]  /*10110*/  BSYNC B1 ;  /* 0x0000000000017941 */ /* 0x000fea0003800000 */
.L_x_330:
        /* <DEDUP_REMOVED lines=12> */
.L_x_333:
[----:B------:R-:W-:Y:S05]  /*101e0*/  BSYNC B1 ;  /* 0x0000000000017941 */ /* 0x000fea0003800000 */
.L_x_332:
        /* <DEDUP_REMOVED lines=9> */
.L_x_335:
[----:B------:R-:W-:Y:S05]  /*10280*/  BSYNC B1 ;  /* 0x0000000000017941 */ /* 0x000fea0003800000 */
.L_x_334:
        /* <DEDUP_REMOVED lines=9> */
.L_x_337:
[----:B------:R-:W-:Y:S05]  /*10320*/  BSYNC B1 ;  /* 0x0000000000017941 */ /* 0x000fea0003800000 */
.L_x_336:
        /* <DEDUP_REMOVED lines=12> */
.L_x_339:
[----:B------:R-:W-:Y:S05]  /*103f0*/  BSYNC B1 ;  /* 0x0000000000017941 */ /* 0x000fea0003800000 */
.L_x_338:
        /* <DEDUP_REMOVED lines=12> */
.L_x_341:
[----:B------:R-:W-:Y:S05]  /*104c0*/  BSYNC B1 ;  /* 0x0000000000017941 */ /* 0x000fea0003800000 */
.L_x_340:
        /* <DEDUP_REMOVED lines=9> */
.L_x_343:
[----:B------:R-:W-:Y:S05]  /*10560*/  BSYNC B1 ;  /* 0x0000000000017941 */ /* 0x000fea0003800000 */
.L_x_342:
        /* <DEDUP_REMOVED lines=9> */
.L_x_345:
[----:B------:R-:W-:Y:S05]  /*10600*/  BSYNC B1 ;  /* 0x0000000000017941 */ /* 0x000fea0003800000 */
.L_x_344:
        /* <DEDUP_REMOVED lines=12> */
.L_x_347:
[----:B------:R-:W-:Y:S05]  /*106d0*/  BSYNC B1 ;  /* 0x0000000000017941 */ /* 0x000fea0003800000 */
.L_x_346:
        /* <DEDUP_REMOVED lines=12> */
.L_x_349:
[----:B------:R-:W-:Y:S05]  /*107a0*/  BSYNC B1 ;  /* 0x0000000000017941 */ /* 0x000fea0003800000 */
.L_x_348:
        /* <DEDUP_REMOVED lines=9> */
.L_x_351:
[----:B------:R-:W-:Y:S05]  /*10840*/  BSYNC B1 ;  /* 0x0000000000017941 */ /* 0x000fea0003800000 */
.L_x_350:
        /* <DEDUP_REMOVED lines=9> */
.L_x_353:
[----:B------:R-:W-:Y:S05]  /*108e0*/  BSYNC B1 ;  /* 0x0000000000017941 */ /* 0x000fea0003800000 */
.L_x_352:
        /* <DEDUP_REMOVED lines=12> */
.L_x_355:
[----:B------:R-:W-:Y:S05]  /*109b0*/  BSYNC B1 ;  /* 0x0000000000017941 */ /* 0x000fea0003800000 */
.L_x_354:
        /* <DEDUP_REMOVED lines=12> */
.L_x_357:
[----:B------:R-:W-:Y:S05]  /*10a80*/  BSYNC B1 ;  /* 0x0000000000017941 */ /* 0x000fea0003800000 */
.L_x_356:
        /* <DEDUP_REMOVED lines=9> */
.L_x_359:
[----:B------:R-:W-:Y:S05]  /*10b20*/  BSYNC B1 ;  /* 0x0000000000017941 */ /* 0x000fea0003800000 */
.L_x_358:
        /* <DEDUP_REMOVED lines=9> */
.L_x_361:
[----:B------:R-:W-:Y:S05]  /*10bc0*/  BSYNC B1 ;  /* 0x0000000000017941 */ /* 0x000fea0003800000 */
.L_x_360:
        /* <DEDUP_REMOVED lines=12> */
.L_x_363:
[----:B------:R-:W-:Y:S05]  /*10c90*/  BSYNC B1 ;  /* 0x0000000000017941 */ /* 0x000fea0003800000 */
.L_x_362:
        /* <DEDUP_REMOVED lines=12> */
.L_x_365:
[----:B------:R-:W-:Y:S05]  /*10d60*/  BSYNC B1 ;  /* 0x0000000000017941 */ /* 0x000fea0003800000 */
.L_x_364:
        /* <DEDUP_REMOVED lines=9> */
.L_x_367:
[----:B------:R-:W-:Y:S05]  /*10e00*/  BSYNC B1 ;  /* 0x0000000000017941 */ /* 0x000fea0003800000 */
.L_x_366:
        /* <DEDUP_REMOVED lines=9> */
.L_x_369:
[----:B------:R-:W-:Y:S05]  /*10ea0*/  BSYNC B1 ;  /* 0x0000000000017941 */ /* 0x000fea0003800000 */
.L_x_368:
        /* <DEDUP_REMOVED lines=12> */
.L_x_371:
[----:B------:R-:W-:Y:S05]  /*10f70*/  BSYNC B1 ;  /* 0x0000000000017941 */ /* 0x000fea0003800000 */
.L_x_370:
        /* <DEDUP_REMOVED lines=12> */
.L_x_373:
[----:B------:R-:W-:Y:S05]  /*11040*/  BSYNC B1 ;  /* 0x0000000000017941 */ /* 0x000fea0003800000 */
.L_x_372:
        /* <DEDUP_REMOVED lines=9> */
.L_x_375:
[----:B------:R-:W-:Y:S05]  /*110e0*/  BSYNC B1 ;  /* 0x0000000000017941 */ /* 0x000fea0003800000 */
.L_x_374:
        /* <DEDUP_REMOVED lines=9> */
.L_x_377:
[----:B------:R-:W-:Y:S05]  /*11180*/  BSYNC B1 ;  /* 0x0000000000017941 */ /* 0x000fea0003800000 */
.L_x_376:
        /* <DEDUP_REMOVED lines=12> */
.L_x_379:
[----:B------:R-:W-:Y:S05]  /*11250*/  BSYNC B1 ;  /* 0x0000000000017941 */ /* 0x000fea0003800000 */
.L_x_378:
        /* <DEDUP_REMOVED lines=12> */
.L_x_381:
[----:B------:R-:W-:Y:S05]  /*11320*/  BSYNC B1 ;  /* 0x0000000000017941 */ /* 0x000fea0003800000 */
.L_x_380:
        /* <DEDUP_REMOVED lines=9> */
.L_x_383:
[----:B------:R-:W-:Y:S05]  /*113c0*/  BSYNC B1 ;  /* 0x0000000000017941 */ /* 0x000fea0003800000 */
.L_x_382:
        /* <DEDUP_REMOVED lines=9> */
.L_x_385:
[----:B------:R-:W-:Y:S05]  /*11460*/  BSYNC B1 ;  /* 0x0000000000017941 */ /* 0x000fea0003800000 */
.L_x_384:
        /* <DEDUP_REMOVED lines=12> */
.L_x_387:
[----:B------:R-:W-:Y:S05]  /*11530*/  BSYNC B1 ;  /* 0x0000000000017941 */ /* 0x000fea0003800000 */
.L_x_386:
        /* <DEDUP_REMOVED lines=12> */
.L_x_389:
[----:B------:R-:W-:Y:S05]  /*11600*/  BSYNC B1 ;  /* 0x0000000000017941 */ /* 0x000fea0003800000 */
.L_x_388:
        /* <DEDUP_REMOVED lines=9> */
.L_x_391:
[----:B------:R-:W-:Y:S05]  /*116a0*/  BSYNC B1 ;  /* 0x0000000000017941 */ /* 0x000fea0003800000 */
.L_x_390:
        /* <DEDUP_REMOVED lines=9> */
.L_x_393:
[----:B------:R-:W-:Y:S05]  /*11740*/  BSYNC B1 ;  /* 0x0000000000017941 */ /* 0x000fea0003800000 */
.L_x_392:
        /* <DEDUP_REMOVED lines=12> */
.L_x_395:
[----:B------:R-:W-:Y:S05]  /*11810*/  BSYNC B1 ;  /* 0x0000000000017941 */ /* 0x000fea0003800000 */
.L_x_394:
        /* <DEDUP_REMOVED lines=12> */
.L_x_397:
[----:B------:R-:W-:Y:S05]  /*118e0*/  BSYNC B1 ;  /* 0x0000000000017941 */ /* 0x000fea0003800000 */
.L_x_396:
        /* <DEDUP_REMOVED lines=9> */
.L_x_399:
[----:B------:R-:W-:Y:S05]  /*11980*/  BSYNC B1 ;  /* 0x0000000000017941 */ /* 0x000fea0003800000 */
.L_x_398:
        /* <DEDUP_REMOVED lines=9> */
.L_x_401:
[----:B------:R-:W-:Y:S05]  /*11a20*/  BSYNC B1 ;  /* 0x0000000000017941 */ /* 0x000fea0003800000 */
.L_x_400:
        /* <DEDUP_REMOVED lines=12> */
.L_x_403:
[----:B------:R-:W-:Y:S05]  /*11af0*/  BSYNC B1 ;  /* 0x0000000000017941 */ /* 0x000fea0003800000 */
.L_x_402:
        /* <DEDUP_REMOVED lines=12> */
.L_x_405:
[----:B------:R-:W-:Y:S05]  /*11bc0*/  BSYNC B1 ;  /* 0x0000000000017941 */ /* 0x000fea0003800000 */
.L_x_404:
        /* <DEDUP_REMOVED lines=9> */
.L_x_407:
[----:B------:R-:W-:Y:S05]  /*11c60*/  BSYNC B1 ;  /* 0x0000000000017941 */ /* 0x000fea0003800000 */
.L_x_406:
        /* <DEDUP_REMOVED lines=9> */
.L_x_409:
[----:B------:R-:W-:Y:S05]  /*11d00*/  BSYNC B1 ;  /* 0x0000000000017941 */ /* 0x000fea0003800000 */
.L_x_408:
        /* <DEDUP_REMOVED lines=12> */
.L_x_411:
[----:B------:R-:W-:Y:S05]  /*11dd0*/  BSYNC B1 ;  /* 0x0000000000017941 */ /* 0x000fea0003800000 */
.L_x_410:
        /* <DEDUP_REMOVED lines=12> */
.L_x_413:
[----:B------:R-:W-:Y:S05]  /*11ea0*/  BSYNC B1 ;  /* 0x0000000000017941 */ /* 0x000fea0003800000 */
.L_x_412:
        /* <DEDUP_REMOVED lines=9> */
.L_x_415:
[----:B------:R-:W-:Y:S05]  /*11f40*/  BSYNC B1 ;  /* 0x0000000000017941 */ /* 0x000fea0003800000 */
.L_x_414:
        /* <DEDUP_REMOVED lines=9> */
.L_x_417:
[----:B------:R-:W-:Y:S05]  /*11fe0*/  BSYNC B1 ;  /* 0x0000000000017941 */ /* 0x000fea0003800000 */
.L_x_416:
        /* <DEDUP_REMOVED lines=12> */
.L_x_419:
[----:B------:R-:W-:Y:S05]  /*120b0*/  BSYNC B1 ;  /* 0x0000000000017941 */ /* 0x000fea0003800000 */
.L_x_418:
        /* <DEDUP_REMOVED lines=12> */
.L_x_421:
[----:B------:R-:W-:Y:S05]  /*12180*/  BSYNC B1 ;  /* 0x0000000000017941 */ /* 0x000fea0003800000 */
.L_x_420:
        /* <DEDUP_REMOVED lines=9> */
.L_x_423:
[----:B------:R-:W-:Y:S05]  /*12220*/  BSYNC B1 ;  /* 0x0000000000017941 */ /* 0x000fea0003800000 */
.L_x_422:
        /* <DEDUP_REMOVED lines=9> */
.L_x_425:
[----:B------:R-:W-:Y:S05]  /*122c0*/  BSYNC B1 ;  /* 0x0000000000017941 */ /* 0x000fea0003800000 */
.L_x_424:
        /* <DEDUP_REMOVED lines=12> */
.L_x_427:
[----:B------:R-:W-:Y:S05]  /*12390*/  BSYNC B1 ;  /* 0x0000000000017941 */ /* 0x000fea0003800000 */
.L_x_426:
        /* <DEDUP_REMOVED lines=12> */
.L_x_429:
[----:B------:R-:W-:Y:S05]  /*12460*/  BSYNC B1 ;  /* 0x0000000000017941 */ /* 0x000fea0003800000 */
.L_x_428:
        /* <DEDUP_REMOVED lines=9> */
.L_x_431:
[----:B------:R-:W-:Y:S05]  /*12500*/  BSYNC B1 ;  /* 0x0000000000017941 */ /* 0x000fea0003800000 */
.L_x_430:
        /* <DEDUP_REMOVED lines=9> */
.L_x_433:
[----:B------:R-:W-:Y:S05]  /*125a0*/  BSYNC B1 ;  /* 0x0000000000017941 */ /* 0x000fea0003800000 */
.L_x_432:
        /* <DEDUP_REMOVED lines=12> */
.L_x_435:
[----:B------:R-:W-:Y:S05]  /*12670*/  BSYNC B1 ;  /* 0x0000000000017941 */ /* 0x000fea0003800000 */
.L_x_434:
        /* <DEDUP_REMOVED lines=12> */
.L_x_437:
[----:B------:R-:W-:Y:S05]  /*12740*/  BSYNC B1 ;  /* 0x0000000000017941 */ /* 0x000fea0003800000 */
.L_x_436:
        /* <DEDUP_REMOVED lines=9> */
.L_x_439:
[----:B------:R-:W-:Y:S05]  /*127e0*/  BSYNC B1 ;  /* 0x0000000000017941 */ /* 0x000fea0003800000 */
.L_x_438:
        /* <DEDUP_REMOVED lines=9> */
.L_x_441:
[----:B------:R-:W-:Y:S05]  /*12880*/  BSYNC B1 ;  /* 0x0000000000017941 */ /* 0x000fea0003800000 */
.L_x_440:
        /* <DEDUP_REMOVED lines=12> */
.L_x_443:
[----:B------:R-:W-:Y:S05]  /*12950*/  BSYNC B1 ;  /* 0x0000000000017941 */ /* 0x000fea0003800000 */
.L_x_442:
        /* <DEDUP_REMOVED lines=12> */
.L_x_445:
[----:B------:R-:W-:Y:S05]  /*12a20*/  BSYNC B1 ;  /* 0x0000000000017941 */ /* 0x000fea0003800000 */
.L_x_444:
        /* <DEDUP_REMOVED lines=9> */
.L_x_447:
[----:B------:R-:W-:Y:S05]  /*12ac0*/  BSYNC B1 ;  /* 0x0000000000017941 */ /* 0x000fea0003800000 */
.L_x_446:
        /* <DEDUP_REMOVED lines=9> */
.L_x_449:
[----:B------:R-:W-:Y:S05]  /*12b60*/  BSYNC B1 ;  /* 0x0000000000017941 */ /* 0x000fea0003800000 */
.L_x_448:
        /* <DEDUP_REMOVED lines=12> */
.L_x_451:
[----:B------:R-:W-:Y:S05]  /*12c30*/  BSYNC B1 ;  /* 0x0000000000017941 */ /* 0x000fea0003800000 */
.L_x_450:
        /* <DEDUP_REMOVED lines=12> */
.L_x_453:
[----:B------:R-:W-:Y:S05]  /*12d00*/  BSYNC B1 ;  /* 0x0000000000017941 */ /* 0x000fea0003800000 */
.L_x_452:
        /* <DEDUP_REMOVED lines=9> */
.L_x_455:
[----:B------:R-:W-:Y:S05]  /*12da0*/  BSYNC B1 ;  /* 0x0000000000017941 */ /* 0x000fea0003800000 */
.L_x_454:
        /* <DEDUP_REMOVED lines=9> */
.L_x_457:
[----:B------:R-:W-:Y:S05]  /*12e40*/  BSYNC B1 ;  /* 0x0000000000017941 */ /* 0x000fea0003800000 */
.L_x_456:
        /* <DEDUP_REMOVED lines=12> */
.L_x_459:
[----:B------:R-:W-:Y:S05]  /*12f10*/  BSYNC B1 ;  /* 0x0000000000017941 */ /* 0x000fea0003800000 */
.L_x_458:
        /* <DEDUP_REMOVED lines=12> */
.L_x_461:
[----:B------:R-:W-:Y:S05]  /*12fe0*/  BSYNC B1 ;  /* 0x0000000000017941 */ /* 0x000fea0003800000 */
.L_x_460:
        /* <DEDUP_REMOVED lines=9> */
.L_x_463:
[----:B------:R-:W-:Y:S05]  /*13080*/  BSYNC B1 ;  /* 0x0000000000017941 */ /* 0x000fea0003800000 */
.L_x_462:
        /* <DEDUP_REMOVED lines=9> */
.L_x_465:
[----:B------:R-:W-:Y:S05]  /*13120*/  BSYNC B1 ;  /* 0x0000000000017941 */ /* 0x000fea0003800000 */
.L_x_464:
        /* <DEDUP_REMOVED lines=12> */
.L_x_467:
[----:B------:R-:W-:Y:S05]  /*131f0*/  BSYNC B1 ;  /* 0x0000000000017941 */ /* 0x000fea0003800000 */
.L_x_466:
        /* <DEDUP_REMOVED lines=12> */
.L_x_469:
[----:B------:R-:W-:Y:S05]  /*132c0*/  BSYNC B1 ;  /* 0x0000000000017941 */ /* 0x000fea0003800000 */
.L_x_468:
        /* <DEDUP_REMOVED lines=9> */
.L_x_471:
[----:B------:R-:W-:Y:S05]  /*13360*/  BSYNC B1 ;  /* 0x0000000000017941 */ /* 0x000fea0003800000 */
.L_x_470:
        /* <DEDUP_REMOVED lines=9> */
.L_x_473:
[----:B------:R-:W-:Y:S05]  /*13400*/  BSYNC B1 ;  /* 0x0000000000017941 */ /* 0x000fea0003800000 */
.L_x_472:
        /* <DEDUP_REMOVED lines=12> */
.L_x_475:
[----:B------:R-:W-:Y:S05]  /*134d0*/  BSYNC B1 ;  /* 0x0000000000017941 */ /* 0x000fea0003800000 */
.L_x_474:
        /* <DEDUP_REMOVED lines=12> */
.L_x_477:
[----:B------:R-:W-:Y:S05]  /*135a0*/  BSYNC B1 ;  /* 0x0000000000017941 */ /* 0x000fea0003800000 */
.L_x_476:
        /* <DEDUP_REMOVED lines=9> */
.L_x_479:
[----:B------:R-:W-:Y:S05]  /*13640*/  BSYNC B1 ;  /* 0x0000000000017941 */ /* 0x000fea0003800000 */
.L_x_478:
        /* <DEDUP_REMOVED lines=9> */
.L_x_481:
[----:B------:R-:W-:Y:S05]  /*136e0*/  BSYNC B1 ;  /* 0x0000000000017941 */ /* 0x000fea0003800000 */
.L_x_480:
        /* <DEDUP_REMOVED lines=12> */
.L_x_483:
[----:B------:R-:W-:Y:S05]  /*137b0*/  BSYNC B1 ;  /* 0x0000000000017941 */ /* 0x000fea0003800000 */
.L_x_482:
        /* <DEDUP_REMOVED lines=12> */
.L_x_485:
[----:B------:R-:W-:Y:S05]  /*13880*/  BSYNC B1 ;  /* 0x0000000000017941 */ /* 0x000fea0003800000 */
.L_x_484:
        /* <DEDUP_REMOVED lines=9> */
.L_x_487:
[----:B------:R-:W-:Y:S05]  /*13920*/  BSYNC B1 ;  /* 0x0000000000017941 */ /* 0x000fea0003800000 */
.L_x_486:
        /* <DEDUP_REMOVED lines=9> */
.L_x_489:
[----:B------:R-:W-:Y:S05]  /*139c0*/  BSYNC B1 ;  /* 0x0000000000017941 */ /* 0x000fea0003800000 */
.L_x_488:
        /* <DEDUP_REMOVED lines=12> */
.L_x_491:
[----:B------:R-:W-:Y:S05]  /*13a90*/  BSYNC B1 ;  /* 0x0000000000017941 */ /* 0x000fea0003800000 */
.L_x_490:
        /* <DEDUP_REMOVED lines=12> */
.L_x_493:
[----:B------:R-:W-:Y:S05]  /*13b60*/  BSYNC B1 ;  /* 0x0000000000017941 */ /* 0x000fea0003800000 */
.L_x_492:
        /* <DEDUP_REMOVED lines=9> */
.L_x_495:
[----:B------:R-:W-:Y:S05]  /*13c00*/  BSYNC B1 ;  /* 0x0000000000017941 */ /* 0x000fea0003800000 */
.L_x_494:
        /* <DEDUP_REMOVED lines=9> */
.L_x_497:
[----:B------:R-:W-:Y:S05]  /*13ca0*/  BSYNC B1 ;  /* 0x0000000000017941 */ /* 0x000fea0003800000 */
.L_x_496:
        /* <DEDUP_REMOVED lines=12> */
.L_x_499:
[----:B------:R-:W-:Y:S05]  /*13d70*/  BSYNC B1 ;  /* 0x0000000000017941 */ /* 0x000fea0003800000 */
.L_x_498:
        /* <DEDUP_REMOVED lines=12> */
.L_x_501:
[----:B------:R-:W-:Y:S05]  /*13e40*/  BSYNC B1 ;  /* 0x0000000000017941 */ /* 0x000fea0003800000 */
.L_x_500:
        /* <DEDUP_REMOVED lines=9> */
.L_x_503:
[----:B------:R-:W-:Y:S05]  /*13ee0*/  BSYNC B1 ;  /* 0x0000000000017941 */ /* 0x000fea0003800000 */
.L_x_502:
        /* <DEDUP_REMOVED lines=9> */
.L_x_505:
[----:B------:R-:W-:Y:S05]  /*13f80*/  BSYNC B1 ;  /* 0x0000000000017941 */ /* 0x000fea0003800000 */
.L_x_504:
        /* <DEDUP_REMOVED lines=12> */
.L_x_507:
[----:B------:R-:W-:Y:S05]  /*14050*/  BSYNC B1 ;  /* 0x0000000000017941 */ /* 0x000fea0003800000 */
.L_x_506:
        /* <DEDUP_REMOVED lines=12> */
.L_x_509:
[----:B------:R-:W-:Y:S05]  /*14120*/  BSYNC B1 ;  /* 0x0000000000017941 */ /* 0x000fea0003800000 */
.L_x_508:
        /* <DEDUP_REMOVED lines=9> */
.L_x_511:
[----:B------:R-:W-:Y:S05]  /*141c0*/  BSYNC B1 ;  /* 0x0000000000017941 */ /* 0x000fea0003800000 */
.L_x_510:
        /* <DEDUP_REMOVED lines=9> */
.L_x_513:
[----:B------:R-:W-:Y:S05]  /*14260*/  BSYNC B1 ;  /* 0x0000000000017941 */ /* 0x000fea0003800000 */
.L_x_512:
        /* <DEDUP_REMOVED lines=12> */
.L_x_515:
[----:B------:R-:W-:Y:S05]  /*14330*/  BSYNC B1 ;  /* 0x0000000000017941 */ /* 0x000fea0003800000 */
.L_x_514:
        /* <DEDUP_REMOVED lines=12> */
.L_x_517:
[----:B------:R-:W-:Y:S05]  /*14400*/  BSYNC B1 ;  /* 0x0000000000017941 */ /* 0x000fea0003800000 */
.L_x_516:
        /* <DEDUP_REMOVED lines=9> */
.L_x_519:
[----:B------:R-:W-:Y:S05]  /*144a0*/  BSYNC B1 ;  /* 0x0000000000017941 */ /* 0x000fea0003800000 */
.L_x_518:
        /* <DEDUP_REMOVED lines=9> */
.L_x_521:
[----:B------:R-:W-:Y:S05]  /*14540*/  BSYNC B1 ;  /* 0x0000000000017941 */ /* 0x000fea0003800000 */
.L_x_520:
        /* <DEDUP_REMOVED lines=12> */
.L_x_523:
[----:B------:R-:W-:Y:S05]  /*14610*/  BSYNC B1 ;  /* 0x0000000000017941 */ /* 0x000fea0003800000 */
.L_x_522:
        /* <DEDUP_REMOVED lines=12> */
.L_x_525:
[----:B------:R-:W-:Y:S05]  /*146e0*/  BSYNC B1 ;  /* 0x0000000000017941 */ /* 0x000fea0003800000 */
.L_x_524:
        /* <DEDUP_REMOVED lines=9> */
.L_x_527:
[----:B------:R-:W-:Y:S05]  /*14780*/  BSYNC B1 ;  /* 0x0000000000017941 */ /* 0x000fea0003800000 */
.L_x_526:
        /* <DEDUP_REMOVED lines=9> */
.L_x_529:
[----:B------:R-:W-:Y:S05]  /*14820*/  BSYNC B1 ;  /* 0x0000000000017941 */ /* 0x000fea0003800000 */
.L_x_528:
        /* <DEDUP_REMOVED lines=12> */
.L_x_531:
[----:B------:R-:W-:Y:S05]  /*148f0*/  BSYNC B1 ;  /* 0x0000000000017941 */ /* 0x000fea0003800000 */
.L_x_530:
        /* <DEDUP_REMOVED lines=12> */
.L_x_533:
[----:B------:R-:W-:Y:S05]  /*149c0*/  BSYNC B1 ;  /* 0x0000000000017941 */ /* 0x000fea0003800000 */
.L_x_532:
        /* <DEDUP_REMOVED lines=9> */
.L_x_535:
[----:B------:R-:W-:Y:S05]  /*14a60*/  BSYNC B1 ;  /* 0x0000000000017941 */ /* 0x000fea0003800000 */
.L_x_534:
        /* <DEDUP_REMOVED lines=9> */
.L_x_537:
[----:B------:R-:W-:Y:S05]  /*14b00*/  BSYNC B1 ;  /* 0x0000000000017941 */ /* 0x000fea0003800000 */
.L_x_536:
[----:B-----5:R-:W-:Y:S01]  /*14b10*/  IMAD.U32 R5, R3, 0x10000, RZ ;  /* 0x0001000003057824 */ /* 0x020fe200078e00ff */
[----:B------:R-:W-:Y:S01]  /*14b20*/  ISETP.GT.AND P1, PT, R0, 0xf9, P1 ;  /* 0x000000f90000780c */ /* 0x000fe20000f24270 */
[----:B0-----:R-:W-:Y:S01]  /*14b30*/  @P2 IMAD.MOV.U32 R4, RZ, RZ, R160 ;  /* 0x000000ffff042224 */ /* 0x001fe200078e00a0 */
[----:B------:R-:W-:Y:S01]  /*14b40*/  BSSY B1, `(.L_x_538) ;  /* 0x0000009000017945 */ /* 0x000fe20003800000 */
[----:B------:R-:W-:-:S04]  /*14b50*/  FMUL R5, R5, R16 ;  /* 0x0000001005057220 */ /* 0x000fc80000400000 */
[----:B------:R-:W-:-:S05]  /*14b60*/  FFMA R5, R150, R2, R5 ;  /* 0x0000000296057223 */ /* 0x000fca0000000005 */
[----:B------:R-:W-:-:S04]  /*14b70*/  F2FP.BF16.F32.PACK_AB R5, RZ, R5 ;  /* 0x00000005ff05723e */ /* 0x000fc800000010ff */
[----:B-1--4-:R-:W-:Y:S01]  /*14b80*/  PRMT R6, R5, 0x7610, R6 ;  /* 0x0000761005067816 */ /* 0x012fe20000000006 */
[----:B------:R-:W-:-:S05]  /*14b90*/  @P2 IMAD.MOV.U32 R5, RZ, RZ, R161 ;  /* 0x000000ffff052224 */ /* 0x000fca00078e00a1 */
[----:B------:R0:W-:Y:S01]  /*14ba0*/  @P2 STG.E.U16 desc[UR36][R4.64+0x1f0], R6 ;  /* 0x0001f00604002986 */ /* 0x0001e2000c101524 */
[----:B------:R-:W-:Y:S05]  /*14bb0*/  @!P1 BRA `(.L_x_539) ;  /* 0x0000000000049947 */ /* 0x000fea0003800000 */
[----:B------:R1:W5:Y:S02]  /*14bc0*/  LDG.E.LTC128B.U16 R3, desc[UR36][R12.64+0x1f2] ;  /* 0x0001f2240c037981 */ /* 0x000364000c1e1520 */
.L_x_539:
[----:B------:R-:W-:Y:S05]  /*14bd0*/  BSYNC B1 ;  /* 0x0000000000017941 */ /* 0x000fea0003800000 */
.L_x_538:
[----:B------:R-:W-:Y:S05]  /*14be0*/  @!P1 BRA `(.L_x_540) ;  /* 0x0000005400c09947 */ /* 0x000fea0003800000 */
[----:B-----5:R-:W-:-:S05]  /*14bf0*/  SHF.L.U32 R3, R3, 0x10, RZ ;  /* 0x0000001003037819 */ /* 0x020fca00000006ff */
[----:B------:R-:W-:-:S04]  /*14c00*/  FMUL R0, R3, R16 ;  /* 0x0000001003007220 */ /* 0x000fc80000400000 */
[----:B------:R-:W-:-:S05]  /*14c10*/  FFMA R0, R151, R2, R0 ;  /* 0x0000000297007223 */ /* 0x000fca0000000000 */
[----:B------:R-:W-:-:S05]  /*14c20*/  F2FP.BF16.F32.PACK_AB R0, RZ, R0 ;  /* 0x00000000ff00723e */ /* 0x000fca00000010ff */
[----:B------:R4:W-:Y:S01]  /*14c30*/  STG.E.U16 desc[UR36][R160.64+0x1f2], R0 ;  /* 0x0001f200a0007986 */ /* 0x0009e2000c101524 */
[----:B------:R-:W-:Y:S05]  /*14c40*/  BRA `(.L_x_540) ;  /* 0x0000005400a87947 */ /* 0x000fea0003800000 */
.L_x_33:
[----:B------:R-:W2:Y:S01]  /*14c50*/  LDL.LU R3, [R1] ;  /* 0x0000000001037983 */ /* 0x000ea20000300800 */
[----:B------:R-:W-:-:S03]  /*14c60*/  ULDC.64 UR4, c[0x0][0x5c0] ;  /* 0x0001700000047ab9 */ /* 0x000fc60000000a00 */
[----:B------:R-:W3:Y:S04]  /*14c70*/  LDL.LU R9, [R1+0x5c] ;  /* 0x00005c0001097983 */ /* 0x000ee80000300800 */
[----:B------:R-:W4:Y:S04]  /*14c80*/  LDL.LU R12, [R1+0x98] ;  /* 0x00009800010c7983 */ /* 0x000f280000300800 */
[----:B------:R-:W5:Y:S04]  /*14c90*/  LDL.LU R235, [R1+0x9c] ;  /* 0x00009c0001eb7983 */ /* 0x000f680000300800 */
        /* <DEDUP_REMOVED lines=75> */
[----:B------:R-:W5:Y:S01]  /*15150*/  LDL.LU R159, [R1+0x1cc] ;  /* 0x0001cc00019f7983 */ /* 0x000f620000300800 */
[----:B--2---:R-:W-:-:S03]  /*15160*/  FMUL R3, R3, R2 ;  /* 0x0000000203037220 */ /* 0x004fc60000400000 */
[----:B------:R-:W2:Y:S01]  /*15170*/  LDL.LU R158, [R1+0x1d0] ;  /* 0x0001d000019e7983 */ /* 0x000ea20000300800 */
[----:B------:R-:W-:-:S03]  /*15180*/  LEA R4, P0, R6, UR4, 0x1 ;  /* 0x0000000406047c11 */ /* 0x000fc6000f8008ff */
[----:B------:R-:W2:Y:S04]  /*15190*/  LDL.LU R157, [R1+0x1d4] ;  /* 0x0001d400019d7983 */ /* 0x000ea80000300800 */
[----:B------:R-:W2:Y:S04]  /*151a0*/  LDL.LU R156, [R1+0x1d8] ;  /* 0x0001d800019c7983 */ /* 0x000ea80000300800 */
[----:B------:R-:W2:Y:S04]  /*151b0*/  LDL.LU R155, [R1+0x1dc] ;  /* 0x0001dc00019b7983 */ /* 0x000ea80000300800 */
[----:B------:R-:W2:Y:S01]  /*151c0*/  LDL.LU R154, [R1+0x1e0] ;  /* 0x0001e000019a7983 */ /* 0x000ea20000300800 */
[----:B------:R-:W-:-:S03]  /*151d0*/  LEA.HI.X R5, R6, UR5, R10, 0x1, P0 ;  /* 0x0000000506057c11 */ /* 0x000fc600080f0c0a */
[----:B------:R-:W2:Y:S01]  /*151e0*/  LDL.LU R23, [R1+0x1e4] ;  /* 0x0001e40001177983 */ /* 0x000ea20000300800 */
[----:B------:R-:W-:-:S03]  /*151f0*/  F2FP.BF16.F32.PACK_AB R3, RZ, R3 ;  /* 0x00000003ff03723e */ /* 0x000fc600000010ff */
[----:B------:R-:W2:Y:S04]  /*15200*/  LDL.LU R22, [R1+0x1e8] ;  /* 0x0001e80001167983 */ /* 0x000ea80000300800 */
[----:B------:R-:W2:Y:S04]  /*15210*/  LDL.LU R21, [R1+0x1ec] ;  /* 0x0001ec0001157983 */ /* 0x000ea80000300800 */
[----:B------:R-:W2:Y:S04]  /*15220*/  LDL.LU R20, [R1+0x1f0] ;  /* 0x0001f00001147983 */ /* 0x000ea80000300800 */
[----:B------:R-:W2:Y:S04]  /*15230*/  LDL.LU R19, [R1+0x1f4] ;  /* 0x0001f40001137983 */ /* 0x000ea80000300800 */
[----:B------:R-:W2:Y:S04]  /*15240*/  LDL.LU R18, [R1+0x1f8] ;  /* 0x0001f80001127983 */ /* 0x000ea80000300800 */
[----:B------:R-:W2:Y:S04]  /*15250*/  LDL.LU R15, [R1+0x1fc] ;  /* 0x0001fc00010f7983 */ /* 0x000ea80000300800 */
[----:B------:R-:W3:Y:S04]  /*15260*/  LDL.LU R7, [R1+0x8] ;  /* 0x0000080001077983 */ /* 0x000ee80000300800 */
[----:B------:R-:W4:Y:S04]  /*15270*/  LDL.LU R6, [R1+0xc] ;  /* 0x00000c0001067983 */ /* 0x000f280000300800 */
[----:B------:R0:W-:Y:S04]  /*15280*/  @P1 STG.E.U16 desc[UR36][R4.64], R3 ;  /* 0x0000000304001986 */ /* 0x0001e8000c101524 */
[----:B0-----:R-:W5:Y:S01]  /*15290*/  LDL.LU R3, [R1+0x4] ;  /* 0x0000040001037983 */ /* 0x001f620000300800 */
[----:B------:R-:W-:Y:S01]  /*152a0*/  ISETP.GT.AND P0, PT, R0, 0x1, P3 ;  /* 0x000000010000780c */ /* 0x000fe20001f04270 */
[----:B------:R-:W-:Y:S01]  /*152b0*/  USHF.L.U32 UR5, UR8, 0x4, URZ ;  /* 0x0000000408057899 */ /* 0x000fe2000800063f */
[----:B------:R-:W-:Y:S01]  /*152c0*/  ISETP.GT.AND P2, PT, R153, 0x8, PT ;  /* 0x000000089900780c */ /* 0x000fe20003f44270 */
[----:B------:R-:W-:Y:S01]  /*152d0*/  USHF.L.U64.HI UR4, UR8, 0x4, UR9 ;  /* 0x0000000408047899 */ /* 0x000fe20008010209 */
[----:B---3--:R-:W-:-:S05]  /*152e0*/  FMUL R7, R7, R2 ;  /* 0x0000000207077220 */ /* 0x008fca0000400000 */
[----:B------:R-:W-:-:S04]  /*152f0*/  F2FP.BF16.F32.PACK_AB R7, RZ, R7 ;  /* 0x00000007ff07723e */ /* 0x000fc800000010ff */
[----:B------:R-:W-:Y:S01]  /*15300*/  PRMT R8, R7, 0x7610, R8 ;  /* 0x0000761007087816 */ /* 0x000fe20000000008 */
[----:B-----5:R-:W-:-:S05]  /*15310*/  FMUL R3, R3, R2 ;  /* 0x0000000203037220 */ /* 0x020fca0000400000 */
[----:B------:R-:W-:-:S05]  /*15320*/  F2FP.BF16.F32.PACK_AB R3, RZ, R3 ;  /* 0x00000003ff03723e */ /* 0x000fca00000010ff */
[----:B------:R4:W-:Y:S01]  /*15330*/  @P0 STG.E.U16 desc[UR36][R4.64+0x2], R3 ;  /* 0x0000020304000986 */ /* 0x0009e2000c101524 */
[----:B------:R-:W-:Y:S01]  /*15340*/  ISETP.GT.AND P0, PT, R0, RZ, P2 ;  /* 0x000000ff0000720c */ /* 0x000fe20001704270 */
[----:B----4-:R-:W-:Y:S01]  /*15350*/  FMUL R3, R6, R2 ;  /* 0x0000000206037220 */ /* 0x010fe20000400000 */
[----:B------:R-:W-:-:S04]  /*15360*/  IADD3 R6, P1, R4, UR5, RZ ;  /* 0x0000000504067c10 */ /* 0x000fc8000ff3e0ff */
[----:B------:R-:W-:Y:S02]  /*15370*/  IADD3.X R7, R5, UR4, RZ, P1, !PT ;  /* 0x0000000405077c10 */ /* 0x000fe40008ffe4ff */
[----:B------:R-:W-:-:S05]  /*15380*/  F2FP.BF16.F32.PACK_AB R3, RZ, R3 ;  /* 0x00000003ff03723e */ /* 0x000fca00000010ff */
[----:B------:R0:W-:Y:S01]  /*15390*/  @P0 STG.E.U16 desc[UR36][R6.64], R8 ;  /* 0x0000000806000986 */ /* 0x0001e2000c101524 */
[----:B------:R-:W-:-:S03]  /*153a0*/  ISETP.GT.AND P0, PT, R0, 0x1, P2 ;  /* 0x000000010000780c */ /* 0x000fc60001704270 */
[----:B0-----:R-:W3:Y:S10]  /*153b0*/  LDL.LU R8, [R1+0x54] ;  /* 0x0000540001087983 */ /* 0x001ef40000300800 */
[----:B------:R0:W-:Y:S04]  /*153c0*/  @P0 STG.E.U16 desc[UR36][R6.64+0x2], R3 ;  /* 0x0000020306000986 */ /* 0x0001e8000c101524 */
[----:B0-----:R-:W4:Y:S01]  /*153d0*/  LDL.LU R3, [R1+0x10] ;  /* 0x0000100001037983 */ /* 0x001f220000300800 */
[----:B------:R-:W-:Y:S01]  /*153e0*/  ISETP.GT.AND P0, PT, R0, 0x8, P3 ;  /* 0x000000080000780c */ /* 0x000fe20001f04270 */
[----:B----4-:R-:W-:-:S05]  /*153f0*/  FMUL R3, R3, R2 ;  /* 0x0000000203037220 */ /* 0x010fca0000400000 */
[----:B------:R-:W-:-:S07]  /*15400*/  F2FP.BF16.F32.PACK_AB R3, RZ, R3 ;  /* 0x00000003ff03723e */ /* 0x000fce00000010ff */
        /* <DEDUP_REMOVED lines=78> */
[----:B---3--:R-:W-:-:S05]  /*158f0*/  FMUL R8, R8, R2 ;  /* 0x0000000208087220 */ /* 0x008fca0000400000 */
[----:B------:R-:W-:-:S04]  /*15900*/  F2FP.BF16.F32.PACK_AB R8, RZ, R8 ;  /* 0x00000008ff08723e */ /* 0x000fc800000010ff */
[----:B------:R-:W-:Y:S01]  /*15910*/  PRMT R10, R8, 0x7610, R10 ;  /* 0x00007610080a7816 */ /* 0x000fe2000000000a */
[----:B----4-:R-:W-:-:S05]  /*15920*/  FMUL R3, R3, R2 ;  /* 0x0000000203037220 */ /* 0x010fca0000400000 */
[----:B------:R-:W-:-:S05]  /*15930*/  F2FP.BF16.F32.PACK_AB R3, RZ, R3 ;  /* 0x00000003ff03723e */ /* 0x000fca00000010ff */
[----:B------:R0:W-:Y:S04]  /*15940*/  @P0 STG.E.U16 desc[UR36][R4.64+0x50], R3 ;  /* 0x0000500304000986 */ /* 0x0001e8000c101524 */
[----:B0-----:R-:W3:Y:S01]  /*15950*/  LDL.LU R3, [R1+0x58] ;  /* 0x0000580001037983 */ /* 0x001ee20000300800 */
[C---:B------:R-:W-:Y:S01]  /*15960*/  ISETP.GT.AND P5, PT, R0.reuse, 0x29, P3 ;  /* 0x000000290000780c */ /* 0x040fe20001fa4270 */
[----:B------:R-:W-:Y:S01]  /*15970*/  FMUL R9, R9, R2 ;  /* 0x0000000209097220 */ /* 0x000fe20000400000 */
[C---:B------:R-:W-:Y:S01]  /*15980*/  ISETP.GT.AND P0, PT, R0.reuse, 0x28, P2 ;  /* 0x000000280000780c */ /* 0x040fe20001704270 */
[----:B------:R-:W4:Y:S01]  /*15990*/  LDL.LU R8, [R1+0x60] ;  /* 0x0000600001087983 */ /* 0x000f220000300800 */
[C---:B------:R-:W-:Y:S02]  /*159a0*/  ISETP.GT.AND P4, PT, R0.reuse, 0x29, P2 ;  /* 0x000000290000780c */ /* 0x040fe40001784270 */
[----:B------:R-:W-:-:S02]  /*159b0*/  ISETP.GT.AND P1, PT, R0, 0x30, P3 ;  /* 0x000000300000780c */ /* 0x000fc40001f24270 */
[----:B------:R-:W-:Y:S01]  /*159c0*/  F2FP.BF16.F32.PACK_AB R9, RZ, R9 ;  /* 0x00000009ff09723e */ /* 0x000fe200000010ff */
[-C--:B---3--:R-:W-:Y:S01]  /*159d0*/  FMUL R3, R3, R2.reuse ;  /* 0x0000000203037220 */ /* 0x088fe20000400000 */
[----:B----4-:R-:W-:-:S04]  /*159e0*/  FMUL R8, R8, R2 ;  /* 0x0000000208087220 */ /* 0x010fc80000400000 */
[----:B------:R-:W-:-:S04]  /*159f0*/  F2FP.BF16.F32.PACK_AB R3, RZ, R3 ;  /* 0x00000003ff03723e */ /* 0x000fc800000010ff */
[----:B------:R-:W-:Y:S02]  /*15a00*/  PRMT R11, R3, 0x7610, R11 ;  /* 0x00007610030b7816 */ /* 0x000fe4000000000b */
[----:B------:R-:W-:Y:S02]  /*15a10*/  F2FP.BF16.F32.PACK_AB R3, RZ, R8 ;  /* 0x00000008ff03723e */ /* 0x000fe400000010ff */
[----:B------:R-:W3:Y:S04]  /*15a20*/  LDL.LU R8, [R1+0x64] ;  /* 0x0000640001087983 */ /* 0x000ee80000300800 */
[----:B------:R0:W-:Y:S04]  /*15a30*/  @P5 STG.E.U16 desc[UR36][R4.64+0x52], R10 ;  /* 0x0000520a04005986 */ /* 0x0001e8000c101524 */
[----:B------:R-:W-:Y:S04]  /*15a40*/  @P0 STG.E.U16 desc[UR36][R6.64+0x50], R11 ;  /* 0x0000500b06000986 */ /* 0x000fe8000c101524 */
[----:B------:R1:W-:Y:S01]  /*15a50*/  @P4 STG.E.U16 desc[UR36][R6.64+0x52], R9 ;  /* 0x0000520906004986 */ /* 0x0003e2000c101524 */
[----:B0-----:R-:W-:-:S03]  /*15a60*/  PRMT R10, R3, 0x7610, R10 ;  /* 0x00007610030a7816 */ /* 0x001fc6000000000a */
[----:B------:R-:W4:Y:S04]  /*15a70*/  LDL.LU R3, [R1+0x68] ;  /* 0x0000680001037983 */ /* 0x000f280000300800 */
[----:B------:R0:W-:Y:S04]  /*15a80*/  @P1 STG.E.U16 desc[UR36][R4.64+0x60], R10 ;  /* 0x0000600a04001986 */ /* 0x0001e8000c101524 */
[----:B-1----:R-:W5:Y:S01]  /*15a90*/  LDL.LU R9, [R1+0x6c] ;  /* 0x00006c0001097983 */ /* 0x002f620000300800 */
[----:B---3--:R-:W-:-:S05]  /*15aa0*/  FMUL R8, R8, R2 ;  /* 0x0000000208087220 */ /* 0x008fca0000400000 */
[----:B------:R-:W-:-:S04]  /*15ab0*/  F2FP.BF16.F32.PACK_AB R8, RZ, R8 ;  /* 0x00000008ff08723e */ /* 0x000fc800000010ff */
[----:B0-----:R-:W-:Y:S02]  /*15ac0*/  PRMT R10, R8, 0x7610, R10 ;  /* 0x00007610080a7816 */ /* 0x001fe4000000000a */
[----:B------:R-:W3:Y:S01]  /*15ad0*/  LDL.LU R8, [R1+0x70] ;  /* 0x0000700001087983 */ /* 0x000ee20000300800 */
[----:B----4-:R-:W-:-:S05]  /*15ae0*/  FMUL R3, R3, R2 ;  /* 0x0000000203037220 */ /* 0x010fca0000400000 */
[----:B------:R-:W-:-:S04]  /*15af0*/  F2FP.BF16.F32.PACK_AB R3, RZ, R3 ;  /* 0x00000003ff03723e */ /* 0x000fc800000010ff */
[----:B------:R-:W-:Y:S01]  /*15b00*/  PRMT R11, R3, 0x7610, R11 ;  /* 0x00007610030b7816 */ /* 0x000fe2000000000b */
[----:B---3--:R-:W-:-:S05]  /*15b10*/  FMUL R8, R8, R2 ;  /* 0x0000000208087220 */ /* 0x008fca0000400000 */
[----:B------:R-:W-:Y:S02]  /*15b20*/  F2FP.BF16.F32.PACK_AB R3, RZ, R8 ;  /* 0x00000008ff03723e */ /* 0x000fe400000010ff */
[----:B------:R-:W3:Y:S01]  /*15b30*/  LDL.LU R8, [R1+0x74] ;  /* 0x0000740001087983 */ /* 0x000ee20000300800 */
[C---:B------:R-:W-:Y:S02]  /*15b40*/  ISETP.GT.AND P0, PT, R0.reuse, 0x31, P3 ;  /* 0x000000310000780c */ /* 0x040fe40001f04270 */
[C---:B------:R-:W-:Y:S02]  /*15b50*/  ISETP.GT.AND P4, PT, R0.reuse, 0x30, P2 ;  /* 0x000000300000780c */ /* 0x040fe40001784270 */
[C---:B------:R-:W-:Y:S02]  /*15b60*/  ISETP.GT.AND P5, PT, R0.reuse, 0x31, P2 ;  /* 0x000000310000780c */ /* 0x040fe400017a4270 */
[----:B------:R-:W-:Y:S01]  /*15b70*/  ISETP.GT.AND P1, PT, R0, 0x38, P3 ;  /* 0x000000380000780c */ /* 0x000fe20001f24270 */
[----:B-----5:R-:W-:-:S05]  /*15b80*/  FMUL R9, R9, R2 ;  /* 0x0000000209097220 */ /* 0x020fca0000400000 */
[----:B------:R-:W-:Y:S01]  /*15b90*/  F2FP.BF16.F32.PACK_AB R9, RZ, R9 ;  /* 0x00000009ff09723e */ /* 0x000fe200000010ff */
        /* <DEDUP_REMOVED lines=11> */
[C---:B------:R-:W-:Y:S02]  /*15c50*/  ISETP.GT.AND P0, PT, R0.reuse, 0x39, P3 ;  /* 0x000000390000780c */ /* 0x040fe40001f04270 */
[----:B------:R-:W-:Y:S01]  /*15c60*/  ISETP.GT.AND P4, PT, R0, 0x38, P2 ;  /* 0x000000380000780c */ /* 0x000fe20001784270 */
[----:B----4-:R-:W-:-:S05]  /*15c70*/  FMUL R3, R3, R2 ;  /* 0x0000000203037220 */ /* 0x010fca0000400000 */
[----:B------:R-:W-:-:S04]  /*15c80*/  F2FP.BF16.F32.PACK_AB R3, RZ, R3 ;  /* 0x00000003ff03723e */ /* 0x000fc800000010ff */
[----:B------:R-:W-:Y:S01]  /*15c90*/  PRMT R11, R3, 0x7610, R11 ;  /* 0x00007610030b7816 */ /* 0x000fe2000000000b */
[----:B------:R0:W-:Y:S04]  /*15ca0*/  @P0 STG.E.U16 desc[UR36][R4.64+0x72], R10 ;  /* 0x0000720a04000986 */ /* 0x0001e8000c101524 */
[----:B------:R1:W-:Y:S01]  /*15cb0*/  @P4 STG.E.U16 desc[UR36][R6.64+0x70], R11 ;  /* 0x0000700b06004986 */ /* 0x0003e2000c101524 */
[----:B---3--:R-:W-:-:S05]  /*15cc0*/  FMUL R8, R8, R2 ;  /* 0x0000000208087220 */ /* 0x008fca0000400000 */
[----:B------:R-:W-:Y:S02]  /*15cd0*/  F2FP.BF16.F32.PACK_AB R3, RZ, R8 ;  /* 0x00000008ff03723e */ /* 0x000fe400000010ff */
[----:B------:R-:W3:Y:S02]  /*15ce0*/  LDL.LU R8, [R1+0x88] ;  /* 0x0000880001087983 */ /* 0x000ee40000300800 */
[----:B0-----:R-:W-:Y:S02]  /*15cf0*/  PRMT R10, R3, 0x7610, R10 ;  /* 0x00007610030a7816 */ /* 0x001fe4000000000a */
[----:B-1----:R-:W4:Y:S04]  /*15d00*/  LDL.LU R11, [R1+0x94] ;  /* 0x00009400010b7983 */ /* 0x002f280000300800 */
[----:B------:R-:W2:Y:S01]  /*15d10*/  LDL.LU R3, [R1+0x84] ;  /* 0x0000840001037983 */ /* 0x000ea20000300800 */
[----:B------:R-:W-:-:S02]  /*15d20*/  ISETP.GT.AND P5, PT, R0, 0x39, P2 ;  /* 0x000000390000780c */ /* 0x000fc400017a4270 */
[----:B------:R-:W-:Y:S01]  /*15d30*/  ISETP.GT.AND P1, PT, R0, 0x40, P3 ;  /* 0x000000400000780c */ /* 0x000fe20001f24270 */
[----:B-----5:R-:W-:-:S05]  /*15d40*/  FMUL R9, R9, R2 ;  /* 0x0000000209097220 */ /* 0x020fca0000400000 */
[----:B------:R-:W-:-:S05]  /*15d50*/  F2FP.BF16.F32.PACK_AB R9, RZ, R9 ;  /* 0x00000009ff09723e */ /* 0x000fca00000010ff */
[----:B------:R0:W-:Y:S04]  /*15d60*/  @P5 STG.E.U16 desc[UR36][R6.64+0x72], R9 ;  /* 0x0000720906005986 */ /* 0x0001e8000c101524 */
[----:B------:R1:W-:Y:S04]  /*15d70*/  @P1 STG.E.U16 desc[UR36][R4.64+0x80], R10 ;  /* 0x0000800a04001986 */ /* 0x0003e8000c101524 */
[----:B0-----:R-:W5:Y:S01]  /*15d80*/  LDL.LU R9, [R1+0x8c] ;  /* 0x00008c0001097983 */ /* 0x001f620000300800 */
[-C--:B---3--:R-:W-:Y:S01]  /*15d90*/  FMUL R8, R8, R2.reuse ;  /* 0x0000000208087220 */ /* 0x088fe20000400000 */
[----:B--2---:R-:W-:-:S05]  /*15da0*/  FMUL R3, R3, R2 ;  /* 0x0000000203037220 */ /* 0x004fca0000400000 */
[----:B-1----:R-:W-:Y:S02]  /*15db0*/  F2FP.BF16.F32.PACK_AB R10, RZ, R3 ;  /* 0x00000003ff0a723e */ /* 0x002fe400000010ff */
[----:B------:R-:W-:Y:S02]  /*15dc0*/  F2FP.BF16.F32.PACK_AB R3, RZ, R8 ;  /* 0x00000008ff03723e */ /* 0x000fe400000010ff */
[----:B------:R-:W-:Y:S02]  /*15dd0*/  PRMT R8, R10, 0x7610, R8 ;  /* 0x000076100a087816 */ /* 0x000fe40000000008 */
[----:B------:R-:W2:Y:S01]  /*15de0*/  LDL.LU R10, [R1+0x90] ;  /* 0x00009000010a7983 */ /* 0x000ea20000300800 */
[C---:B------:R-:W-:Y:S02]  /*15df0*/  ISETP.GT.AND P0, PT, R0.reuse, 0x41, P3 ;  /* 0x000000410000780c */ /* 0x040fe40001f04270 */
[C---:B------:R-:W-:Y:S02]  /*15e00*/  ISETP.GT.AND P4, PT, R0.reuse, 0x40, P2 ;  /* 0x000000400000780c */ /* 0x040fe40001784270 */
[----:B------:R-:W-:Y:S01]  /*15e10*/  ISETP.GT.AND P5, PT, R0, 0x41, P2 ;  /* 0x000000410000780c */ /* 0x000fe200017a4270 */
[----:B------:R-:W-:Y:S01]  /*15e20*/  FMUL R12, R12, R2 ;  /* 0x000000020c0c7220 */ /* 0x000fe20000400000 */
[----:B------:R-:W-:-:S07]  /*15e30*/  ISETP.GT.AND P1, PT, R0, 0x48, P3 ;  /* 0x000000480000780c */ /* 0x000fce0001f24270 */
[----:B------:R0:W-:Y:S01]  /*15e40*/  @P0 STG.E.U16 desc[UR36][R4.64+0x82], R8 ;  /* 0x0000820804000986 */ /* 0x0001e2000c101524 */
[----:B-----5:R-:W-:Y:S01]  /*15e50*/  FMUL R9, R9, R2 ;  /* 0x0000000209097220 */ /* 0x020fe20000400000 */
[----:B------:R-:W-:Y:S02]  /*15e60*/  F2FP.BF16.F32.PACK_AB R12, RZ, R12 ;  /* 0x0000000cff0c723e */ /* 0x000fe400000010ff */
[----:B------:R1:W-:Y:S01]  /*15e70*/  @P4 STG.E.U16 desc[UR36][R6.64+0x80], R3 ;  /* 0x0000800306004986 */ /* 0x0003e2000c101524 */
[----:B------:R-:W-:Y:S02]  /*15e80*/  ISETP.GT.AND P0, PT, R0, 0x49, P3 ;  /* 0x000000490000780c */ /* 0x000fe40001f04270 */
[----:B------:R-:W-:Y:S01]  /*15e90*/  F2FP.BF16.F32.PACK_AB R9, RZ, R9 ;  /* 0x00000009ff09723e */ /* 0x000fe200000010ff */
[-C--:B0-----:R-:W-:Y:S01]  /*15ea0*/  FMUL R8, R235, R2.reuse ;  /* 0x00000002eb087220 */ /* 0x081fe20000400000 */
[----:B----4-:R-:W-:-:S04]  /*15eb0*/  FMUL R11, R11, R2 ;  /* 0x000000020b0b7220 */ /* 0x010fc80000400000 */
[----:B-1----:R-:W-:Y:S02]  /*15ec0*/  F2FP.BF16.F32.PACK_AB R3, RZ, R8 ;  /* 0x00000008ff03723e */ /* 0x002fe400000010ff */
[----:B------:R-:W-:Y:S01]  /*15ed0*/  PRMT R8, R12, 0x7610, R8 ;  /* 0x000076100c087816 */ /* 0x000fe20000000008 */
[----:B------:R0:W-:Y:S01]  /*15ee0*/  @P5 STG.E.U16 desc[UR36][R6.64+0x82], R9 ;  /* 0x0000820906005986 */ /* 0x0001e2000c101524 */
[----:B------:R-:W-:Y:S01]  /*15ef0*/  PRMT R12, R3, 0x7610, R12 ;  /* 0x00007610030c7816 */ /* 0x000fe2000000000c */
[----:B------:R-:W-:Y:S01]  /*15f00*/  FMUL R3, R233, R2 ;  /* 0x00000002e9037220 */ /* 0x000fe20000400000 */
[C---:B------:R-:W-:Y:S02]  /*15f10*/  ISETP.GT.AND P4, PT, R0.reuse, 0x48, P2 ;  /* 0x000000480000780c */ /* 0x040fe40001784270 */
[----:B------:R-:W-:Y:S02]  /*15f20*/  ISETP.GT.AND P5, PT, R0, 0x49, P2 ;  /* 0x000000490000780c */ /* 0x000fe400017a4270 */
[----:B------:R-:W-:-:S02]  /*15f30*/  F2FP.BF16.F32.PACK_AB R11, RZ, R11 ;  /* 0x0000000bff0b723e */ /* 0x000fc400000010ff */
[----:B------:R-:W-:Y:S01]  /*15f40*/  F2FP.BF16.F32.PACK_AB R3, RZ, R3 ;  /* 0x00000003ff03723e */ /* 0x000fe200000010ff */
[----:B0-----:R-:W-:-:S05]  /*15f50*/  FMUL R9, R234, R2 ;  /* 0x00000002ea097220 */ /* 0x001fca0000400000 */
[----:B------:R-:W-:-:S04]  /*15f60*/  F2FP.BF16.F32.PACK_AB R9, RZ, R9 ;  /* 0x00000009ff09723e */ /* 0x000fc800000010ff */
[----:B------:R-:W-:Y:S01]  /*15f70*/  PRMT R13, R9, 0x7610, R13 ;  /* 0x00007610090d7816 */ /* 0x000fe2000000000d */
[----:B------:R-:W-:-:S05]  /*15f80*/  FMUL R9, R232, R2 ;  /* 0x00000002e8097220 */ /* 0x000fca0000400000 */
[----:B------:R-:W-:Y:S01]  /*15f90*/  F2FP.BF16.F32.PACK_AB R9, RZ, R9 ;  /* 0x00000009ff09723e */ /* 0x000fe200000010ff */
[----:B--2---:R-:W-:-:S05]  /*15fa0*/  FMUL R10, R10, R2 ;  /* 0x000000020a0a7220 */ /* 0x004fca0000400000 */
[----:B------:R-:W-:-:S05]  /*15fb0*/  F2FP.BF16.F32.PACK_AB R10, RZ, R10 ;  /* 0x0000000aff0a723e */ /* 0x000fca00000010ff */
[----:B------:R-:W-:Y:S01]  /*15fc0*/  @P1 STG.E.U16 desc[UR36][R4.64+0x90], R10 ;  /* 0x0000900a04001986 */ /* 0x000fe2000c101524 */
[----:B------:R-:W-:-:S03]  /*15fd0*/  ISETP.GT.AND P1, PT, R0, 0x50, P3 ;  /* 0x000000500000780c */ /* 0x000fc60001f24270 */
[----:B------:R0:W-:Y:S01]  /*15fe0*/  @P0 STG.E.U16 desc[UR36][R4.64+0x92], R11 ;  /* 0x0000920b04000986 */ /* 0x0001e2000c101524 */
[----:B------:R-:W-:-:S03]  /*15ff0*/  ISETP.GT.AND P0, PT, R0, 0x51, P3 ;  /* 0x000000510000780c */ /* 0x000fc60001f04270 */
[----:B------:R-:W-:Y:S01]  /*16000*/  @P4 STG.E.U16 desc[UR36][R6.64+0x90], R8 ;  /* 0x0000900806004986 */ /* 0x000fe2000c101524 */
[----:B------:R-:W-:Y:S02]  /*16010*/  ISETP.GT.AND P4, PT, R0, 0x50, P2 ;  /* 0x000000500000780c */ /* 0x000fe40001784270 */
[----:B0-----:R-:W-:Y:S01]  /*16020*/  PRMT R11, R3, 0x7610, R11 ;  /* 0x00007610030b7816 */ /* 0x001fe2000000000b */
[----:B------:R-:W-:Y:S01]  /*16030*/  FMUL R3, R230, R2 ;  /* 0x00000002e6037220 */ /* 0x000fe20000400000 */
[----:B------:R0:W-:Y:S01]  /*16040*/  @P5 STG.E.U16 desc[UR36][R6.64+0x92], R12 ;  /* 0x0000920c06005986 */ /* 0x0001e2000c101524 */
[----:B------:R-:W-:-:S03]  /*16050*/  ISETP.GT.AND P5, PT, R0, 0x51, P2 ;  /* 0x000000510000780c */ /* 0x000fc600017a4270 */
[----:B------:R-:W-:Y:S01]  /*16060*/  F2FP.BF16.F32.PACK_AB R3, RZ, R3 ;  /* 0x00000003ff03723e */ /* 0x000fe200000010ff */
[----:B------:R1:W-:Y:S01]  /*16070*/  @P1 STG.E.U16 desc[UR36][R4.64+0xa0], R13 ;  /* 0x0000a00d04001986 */ /* 0x0003e2000c101524 */
[----:B------:R-:W-:Y:S01]  /*16080*/  FMUL R10, R231, R2 ;  /* 0x00000002e70a7220 */ /* 0x000fe20000400000 */
[----:B------:R-:W-:-:S04]  /*16090*/  ISETP.GT.AND P1, PT, R0, 0x58, P3 ;  /* 0x000000580000780c */ /* 0x000fc80001f24270 */
[----:B------:R-:W-:Y:S02]  /*160a0*/  F2FP.BF16.F32.PACK_AB R10, RZ, R10 ;  /* 0x0000000aff0a723e */ /* 0x000fe400000010ff */
[----:B0-----:R-:W-:Y:S02]  /*160b0*/  PRMT R12, R9, 0x7610, R12 ;  /* 0x00007610090c7816 */ /* 0x001fe4000000000c */
[----:B-1----:R-:W-:Y:S01]  /*160c0*/  PRMT R13, R3, 0x7610, R13 ;  /* 0x00007610030d7816 */ /* 0x002fe2000000000d */
[----:B------:R-:W-:Y:S01]  /*160d0*/  FMUL R3, R229, R2 ;  /* 0x00000002e5037220 */ /* 0x000fe20000400000 */
[----:B------:R-:W-:Y:S04]  /*160e0*/  @P0 STG.E.U16 desc[UR36][R4.64+0xa2], R11 ;  /* 0x0000a20b04000986 */ /* 0x000fe8000c101524 */
[----:B------:R-:W-:Y:S01]  /*160f0*/  F2FP.BF16.F32.PACK_AB R3, RZ, R3 ;  /* 0x00000003ff03723e */ /* 0x000fe200000010ff */
[----:B------:R-:W-:Y:S04]  /*16100*/  @P4 STG.E.U16 desc[UR36][R6.64+0xa0], R12 ;  /* 0x0000a00c06004986 */ /* 0x000fe8000c101524 */
[----:B------:R0:W-:Y:S01]  /*16110*/  @P5 STG.E.U16 desc[UR36][R6.64+0xa2], R10 ;  /* 0x0000a20a06005986 */ /* 0x0001e2000c101524 */
[----:B------:R-:W-:-:S02]  /*16120*/  ISETP.GT.AND P0, PT, R0, 0x59, P3 ;  /* 0x000000590000780c */ /* 0x000fc40001f04270 */
[----:B0-----:R-:W-:Y:S01]  /*16130*/  PRMT R10, R3, 0x7610, R10 ;  /* 0x00007610030a7816 */ /* 0x001fe2000000000a */
[-C--:B------:R-:W-:Y:S01]  /*16140*/  FMUL R3, R226, R2.reuse ;  /* 0x00000002e2037220 */ /* 0x080fe20000400000 */
[----:B------:R0:W-:Y:S04]  /*16150*/  @P1 STG.E.U16 desc[UR36][R4.64+0xb0], R13 ;  /* 0x0000b00d04001986 */ /* 0x0001e8000c101524 */
[----:B------:R-:W-:Y:S01]  /*16160*/  F2FP.BF16.F32.PACK_AB R3, RZ, R3 ;  /* 0x00000003ff03723e */ /* 0x000fe200000010ff */
[-C--:B------:R-:W-:Y:S01]  /*16170*/  FMUL R8, R228, R2.reuse ;  /* 0x00000002e4087220 */ /* 0x080fe20000400000 */
[-C--:B------:R-:W-:Y:S01]  /*16180*/  FMUL R9, R227, R2.reuse ;  /* 0x00000002e3097220 */ /* 0x080fe20000400000 */
[C---:B------:R-:W-:Y:S02]  /*16190*/  ISETP.GT.AND P4, PT, R0.reuse, 0x58, P2 ;  /* 0x000000580000780c */ /* 0x040fe40001784270 */
[----:B0-----:R-:W-:Y:S01]  /*161a0*/  PRMT R13, R3, 0x7610, R13 ;  /* 0x00007610030d7816 */ /* 0x001fe2000000000d */
[----:B------:R-:W-:Y:S01]  /*161b0*/  FMUL R3, R225, R2 ;  /* 0x00000002e1037220 */ /* 0x000fe20000400000 */
[----:B------:R-:W-:-:S02]  /*161c0*/  ISETP.GT.AND P5, PT, R0, 0x59, P2 ;  /* 0x000000590000780c */ /* 0x000fc400017a4270 */
[----:B------:R-:W-:Y:S02]  /*161d0*/  ISETP.GT.AND P1, PT, R0, 0x60, P3 ;  /* 0x000000600000780c */ /* 0x000fe40001f24270 */
[----:B------:R-:W-:Y:S01]  /*161e0*/  F2FP.BF16.F32.PACK_AB R3, RZ, R3 ;  /* 0x00000003ff03723e */ /* 0x000fe200000010ff */
[----:B------:R0:W-:Y:S01]  /*161f0*/  @P0 STG.E.U16 desc[UR36][R4.64+0xb2], R10 ;  /* 0x0000b20a04000986 */ /* 0x0001e2000c101524 */
[----:B------:R-:W-:Y:S02]  /*16200*/  F2FP.BF16.F32.PACK_AB R8, RZ, R8 ;  /* 0x00000008ff08723e */ /* 0x000fe400000010ff */
[----:B------:R-:W-:Y:S02]  /*16210*/  F2FP.BF16.F32.PACK_AB R9, RZ, R9 ;  /* 0x00000009ff09723e */ /* 0x000fe400000010ff */
[----:B------:R-:W-:Y:S02]  /*16220*/  PRMT R11, R8, 0x7610, R11 ;  /* 0x00007610080b7816 */ /* 0x000fe4000000000b */
[----:B------:R-:W-:-:S02]  /*16230*/  PRMT R12, R9, 0x7610, R12 ;  /* 0x00007610090c7816 */ /* 0x000fc4000000000c */
[----:B0-----:R-:W-:Y:S01]  /*16240*/  PRMT R10, R3, 0x7610, R10 ;  /* 0x00007610030a7816 */ /* 0x001fe2000000000a */
[-C--:B------:R-:W-:Y:S01]  /*16250*/  FMUL R3, R222, R2.reuse ;  /* 0x00000002de037220 */ /* 0x080fe20000400000 */
[----:B------:R-:W-:Y:S01]  /*16260*/  ISETP.GT.AND P0, PT, R0, 0x61, P3 ;  /* 0x000000610000780c */ /* 0x000fe20001f04270 */
[----:B------:R-:W-:Y:S03]  /*16270*/  @P4 STG.E.U16 desc[UR36][R6.64+0xb0], R11 ;  /* 0x0000b00b06004986 */ /* 0x000fe6000c101524 */
[----:B------:R-:W-:Y:S01]  /*16280*/  F2FP.BF16.F32.PACK_AB R3, RZ, R3 ;  /* 0x00000003ff03723e */ /* 0x000fe200000010ff */
[----:B------:R-:W-:Y:S04]  /*16290*/  @P5 STG.E.U16 desc[UR36][R6.64+0xb2], R12 ;  /* 0x0000b20c06005986 */ /* 0x000fe8000c101524 */
[----:B------:R0:W-:Y:S01]  /*162a0*/  @P1 STG.E.U16 desc[UR36][R4.64+0xc0], R13 ;  /* 0x0000c00d04001986 */ /* 0x0001e2000c101524 */
[-C--:B------:R-:W-:Y:S01]  /*162b0*/  FMUL R8, R224, R2.reuse ;  /* 0x00000002e0087220 */ /* 0x080fe20000400000 */
[----:B------:R-:W-:Y:S01]  /*162c0*/  FMUL R9, R223, R2 ;  /* 0x00000002df097220 */ /* 0x000fe20000400000 */
[----:B------:R-:W-:-:S02]  /*162d0*/  ISETP.GT.AND P4, PT, R0, 0x60, P2 ;  /* 0x000000600000780c */ /* 0x000fc40001784270 */
[C---:B------:R-:W-:Y:S02]  /*162e0*/  ISETP.GT.AND P5, PT, R0.reuse, 0x61, P2 ;  /* 0x000000610000780c */ /* 0x040fe400017a4270 */
[----:B0-----:R-:W-:Y:S01]  /*162f0*/  PRMT R13, R3, 0x7610, R13 ;  /* 0x00007610030d7816 */ /* 0x001fe2000000000d */
[----:B------:R-:W-:Y:S01]  /*16300*/  FMUL R3, R221, R2 ;  /* 0x00000002dd037220 */ /* 0x000fe20000400000 */
[----:B------:R-:W-:Y:S01]  /*16310*/  ISETP.GT.AND P1, PT, R0, 0x68, P3 ;  /* 0x000000680000780c */ /* 0x000fe20001f24270 */
[----:B------:R0:W-:Y:S01]  /*16320*/  @P0 STG.E.U16 desc[UR36][R4.64+0xc2], R10 ;  /* 0x0000c20a04000986 */ /* 0x0001e2000c101524 */
[----:B------:R-:W-:Y:S02]  /*16330*/  F2FP.BF16.F32.PACK_AB R8, RZ, R8 ;  /* 0x00000008ff08723e */ /* 0x000fe400000010ff */
[----:B------:R-:W-:Y:S02]  /*16340*/  F2FP.BF16.F32.PACK_AB R3, RZ, R3 ;  /* 0x00000003ff03723e */ /* 0x000fe400000010ff */
[----:B------:R-:W-:-:S02]  /*16350*/  F2FP.BF16.F32.PACK_AB R9, RZ, R9 ;  /* 0x00000009ff09723e */ /* 0x000fc400000010ff */
[----:B------:R-:W-:Y:S02]  /*16360*/  PRMT R11, R8, 0x7610, R11 ;  /* 0x00007610080b7816 */ /* 0x000fe4000000000b */
[----:B------:R-:W-:Y:S02]  /*16370*/  PRMT R12, R9, 0x7610, R12 ;  /* 0x00007610090c7816 */ /* 0x000fe4000000000c */
        /* <DEDUP_REMOVED lines=285> */
[----:B------:R-:W-:Y:S01]  /*17550*/  @P5 STG.E.U16 desc[UR36][R6.64+0x1a2], R12 ;  /* 0x0001a20c06005986 */ /* 0x000fe2000c101524 */
[-C--:B------:R-:W-:Y:S01]  /*17560*/  FMUL R8, R164, R2.reuse ;  /* 0x00000002a4087220 */ /* 0x080fe20000400000 */
[----:B------:R-:W-:Y:S01]  /*17570*/  FMUL R9, R163, R2 ;  /* 0x00000002a3097220 */ /* 0x000fe20000400000 */
[C---:B------:R-:W-:Y:S01]  /*17580*/  ISETP.GT.AND P4, PT, R0.reuse, 0xd8, P2 ;  /* 0x000000d80000780c */ /* 0x040fe20001784270 */
[----:B------:R0:W-:Y:S01]  /*17590*/  @P1 STG.E.U16 desc[UR36][R4.64+0x1b0], R13 ;  /* 0x0001b00d04001986 */ /* 0x0001e2000c101524 */
[----:B------:R-:W-:-:S02]  /*175a0*/  ISETP.GT.AND P5, PT, R0, 0xd9, P2 ;  /* 0x000000d90000780c */ /* 0x000fc400017a4270 */
[----:B------:R-:W-:Y:S02]  /*175b0*/  ISETP.GT.AND P1, PT, R0, 0xe0, P3 ;  /* 0x000000e00000780c */ /* 0x000fe40001f24270 */
[----:B------:R-:W-:Y:S02]  /*175c0*/  F2FP.BF16.F32.PACK_AB R8, RZ, R8 ;  /* 0x00000008ff08723e */ /* 0x000fe400000010ff */
[----:B------:R-:W-:Y:S02]  /*175d0*/  F2FP.BF16.F32.PACK_AB R9, RZ, R9 ;  /* 0x00000009ff09723e */ /* 0x000fe400000010ff */
[----:B0-----:R-:W-:Y:S01]  /*175e0*/  PRMT R13, R3, 0x7610, R13 ;  /* 0x00007610030d7816 */ /* 0x001fe2000000000d */
[----:B------:R-:W-:Y:S01]  /*175f0*/  FMUL R3, R161, R2 ;  /* 0x00000002a1037220 */ /* 0x000fe20000400000 */
[----:B------:R-:W-:Y:S01]  /*17600*/  PRMT R11, R8, 0x7610, R11 ;  /* 0x00007610080b7816 */ /* 0x000fe2000000000b */
[----:B------:R0:W-:Y:S03]  /*17610*/  @P0 STG.E.U16 desc[UR36][R4.64+0x1b2], R10 ;  /* 0x0001b20a04000986 */ /* 0x0001e6000c101524 */
[----:B------:R-:W-:-:S02]  /*17620*/  F2FP.BF16.F32.PACK_AB R3, RZ, R3 ;  /* 0x00000003ff03723e */ /* 0x000fc400000010ff */
[----:B------:R-:W-:Y:S01]  /*17630*/  PRMT R12, R9, 0x7610, R12 ;  /* 0x00007610090c7816 */ /* 0x000fe2000000000c */
[----:B------:R-:W-:Y:S01]  /*17640*/  @P4 STG.E.U16 desc[UR36][R6.64+0x1b0], R11 ;  /* 0x0001b00b06004986 */ /* 0x000fe2000c101524 */
[-C--:B------:R-:W-:Y:S01]  /*17650*/  FMUL R8, R160, R2.reuse ;  /* 0x00000002a0087220 */ /* 0x080fe20000400000 */
[----:B------:R-:W-:Y:S02]  /*17660*/  ISETP.GT.AND P0, PT, R0, 0xe1, P3 ;  /* 0x000000e10000780c */ /* 0x000fe40001f04270 */
[----:B0-----:R-:W-:Y:S01]  /*17670*/  PRMT R10, R3, 0x7610, R10 ;  /* 0x00007610030a7816 */ /* 0x001fe2000000000a */
[-C--:B------:R-:W-:Y:S01]  /*17680*/  FMUL R3, R158, R2.reuse ;  /* 0x000000029e037220 */ /* 0x080fe20000400000 */
[----:B------:R-:W-:Y:S01]  /*17690*/  @P5 STG.E.U16 desc[UR36][R6.64+0x1b2], R12 ;  /* 0x0001b20c06005986 */ /* 0x000fe2000c101524 */
[----:B------:R-:W-:Y:S01]  /*176a0*/  FMUL R9, R159, R2 ;  /* 0x000000029f097220 */ /* 0x000fe20000400000 */
[C---:B------:R-:W-:Y:S02]  /*176b0*/  ISETP.GT.AND P4, PT, R0.reuse, 0xe0, P2 ;  /* 0x000000e00000780c */ /* 0x040fe40001784270 */
[----:B------:R0:W-:Y:S01]  /*176c0*/  @P1 STG.E.U16 desc[UR36][R4.64+0x1c0], R13 ;  /* 0x0001c00d04001986 */ /* 0x0001e2000c101524 */
[----:B------:R-:W-:-:S02]  /*176d0*/  ISETP.GT.AND P5, PT, R0, 0xe1, P2 ;  /* 0x000000e10000780c */ /* 0x000fc400017a4270 */
[----:B------:R-:W-:Y:S02]  /*176e0*/  ISETP.GT.AND P1, PT, R0, 0xe8, P3 ;  /* 0x000000e80000780c */ /* 0x000fe40001f24270 */
[----:B------:R-:W-:Y:S02]  /*176f0*/  F2FP.BF16.F32.PACK_AB R3, RZ, R3 ;  /* 0x00000003ff03723e */ /* 0x000fe400000010ff */
[----:B------:R-:W-:Y:S02]  /*17700*/  F2FP.BF16.F32.PACK_AB R8, RZ, R8 ;  /* 0x00000008ff08723e */ /* 0x000fe400000010ff */
[----:B------:R-:W-:Y:S02]  /*17710*/  F2FP.BF16.F32.PACK_AB R9, RZ, R9 ;  /* 0x00000009ff09723e */ /* 0x000fe400000010ff */
[----:B0-----:R-:W-:Y:S01]  /*17720*/  PRMT R13, R3, 0x7610, R13 ;  /* 0x00007610030d7816 */ /* 0x001fe2000000000d */
[----:B------:R-:W-:Y:S01]  /*17730*/  FMUL R3, R157, R2 ;  /* 0x000000029d037220 */ /* 0x000fe20000400000 */
[----:B------:R-:W-:-:S02]  /*17740*/  PRMT R11, R8, 0x7610, R11 ;  /* 0x00007610080b7816 */ /* 0x000fc4000000000b */
[----:B------:R-:W-:Y:S01]  /*17750*/  PRMT R12, R9, 0x7610, R12 ;  /* 0x00007610090c7816 */ /* 0x000fe2000000000c */
[----:B------:R0:W-:Y:S01]  /*17760*/  @P0 STG.E.U16 desc[UR36][R4.64+0x1c2], R10 ;  /* 0x0001c20a04000986 */ /* 0x0001e2000c101524 */
[----:B------:R-:W-:Y:S01]  /*17770*/  F2FP.BF16.F32.PACK_AB R3, RZ, R3 ;  /* 0x00000003ff03723e */ /* 0x000fe200000010ff */
[----:B------:R-:W-:Y:S02]  /*17780*/  FMUL R8, R156, R2 ;  /* 0x000000029c087220 */ /* 0x000fe40000400000 */
[----:B------:R1:W-:Y:S01]  /*17790*/  @P4 STG.E.U16 desc[UR36][R6.64+0x1c0], R11 ;  /* 0x0001c00b06004986 */ /* 0x0003e2000c101524 */
[----:B------:R-:W-:-:S03]  /*177a0*/  ISETP.GT.AND P0, PT, R0, 0xe9, P3 ;  /* 0x000000e90000780c */ /* 0x000fc60001f04270 */
[----:B------:R-:W-:Y:S01]  /*177b0*/  @P5 STG.E.U16 desc[UR36][R6.64+0x1c2], R12 ;  /* 0x0001c20c06005986 */ /* 0x000fe2000c101524 */
[----:B------:R-:W-:-:S03]  /*177c0*/  ISETP.GT.AND P4, PT, R0, 0xe9, P2 ;  /* 0x000000e90000780c */ /* 0x000fc60001784270 */
[----:B------:R2:W-:Y:S01]  /*177d0*/  @P1 STG.E.U16 desc[UR36][R4.64+0x1d0], R13 ;  /* 0x0001d00d04001986 */ /* 0x0005e2000c101524 */
[----:B------:R-:W-:Y:S02]  /*177e0*/  ISETP.GT.AND P1, PT, R0, 0xe8, P2 ;  /* 0x000000e80000780c */ /* 0x000fe40001724270 */
[----:B0-----:R-:W-:Y:S01]  /*177f0*/  PRMT R10, R3, 0x7610, R10 ;  /* 0x00007610030a7816 */ /* 0x001fe2000000000a */
[-C--:B------:R-:W-:Y:S01]  /*17800*/  FMUL R3, R154, R2.reuse ;  /* 0x000000029a037220 */ /* 0x080fe20000400000 */
[----:B------:R-:W-:Y:S01]  /*17810*/  ISETP.GT.AND P5, PT, R0, 0xf0, P3 ;  /* 0x000000f00000780c */ /* 0x000fe20001fa4270 */
[----:B------:R-:W-:Y:S01]  /*17820*/  FMUL R9, R155, R2 ;  /* 0x000000029b097220 */ /* 0x000fe20000400000 */
[----:B------:R-:W-:Y:S02]  /*17830*/  F2FP.BF16.F32.PACK_AB R8, RZ, R8 ;  /* 0x00000008ff08723e */ /* 0x000fe400000010ff */
[----:B------:R-:W-:Y:S02]  /*17840*/  F2FP.BF16.F32.PACK_AB R3, RZ, R3 ;  /* 0x00000003ff03723e */ /* 0x000fe400000010ff */
[----:B-1----:R-:W-:-:S02]  /*17850*/  PRMT R11, R8, 0x7610, R11 ;  /* 0x00007610080b7816 */ /* 0x002fc4000000000b */
[----:B------:R-:W-:Y:S02]  /*17860*/  F2FP.BF16.F32.PACK_AB R9, RZ, R9 ;  /* 0x00000009ff09723e */ /* 0x000fe400000010ff */
[----:B--2---:R-:W-:Y:S01]  /*17870*/  PRMT R13, R3, 0x7610, R13 ;  /* 0x00007610030d7816 */ /* 0x004fe2000000000d */
[----:B------:R-:W-:Y:S01]  /*17880*/  @P0 STG.E.U16 desc[UR36][R4.64+0x1d2], R10 ;  /* 0x0001d20a04000986 */ /* 0x000fe2000c101524 */
[----:B------:R-:W-:-:S03]  /*17890*/  FMUL R3, R23, R2 ;  /* 0x0000000217037220 */ /* 0x000fc60000400000 */
[----:B------:R-:W-:Y:S04]  /*178a0*/  @P1 STG.E.U16 desc[UR36][R6.64+0x1d0], R11 ;  /* 0x0001d00b06001986 */ /* 0x000fe8000c101524 */
[----:B------:R0:W-:Y:S01]  /*178b0*/  @P4 STG.E.U16 desc[UR36][R6.64+0x1d2], R9 ;  /* 0x0001d20906004986 */ /* 0x0001e2000c101524 */
[----:B------:R-:W-:-:S03]  /*178c0*/  ISETP.GT.AND P4, PT, R0, 0xf0, P2 ;  /* 0x000000f00000780c */ /* 0x000fc60001784270 */
[----:B------:R-:W-:Y:S01]  /*178d0*/  @P5 STG.E.U16 desc[UR36][R4.64+0x1e0], R13 ;  /* 0x0001e00d04005986 */ /* 0x000fe2000c101524 */
[----:B------:R-:W-:Y:S01]  /*178e0*/  ISETP.GT.AND P5, PT, R0, 0xf1, P3 ;  /* 0x000000f10000780c */ /* 0x000fe20001fa4270 */
[----:B------:R-:W-:Y:S01]  /*178f0*/  FMUL R8, R22, R2 ;  /* 0x0000000216087220 */ /* 0x000fe20000400000 */
[----:B------:R-:W-:-:S04]  /*17900*/  F2FP.BF16.F32.PACK_AB R3, RZ, R3 ;  /* 0x00000003ff03723e */ /* 0x000fc800000010ff */
[----:B------:R-:W-:Y:S02]  /*17910*/  PRMT R14, R3, 0x7610, R14 ;  /* 0x00007610030e7816 */ /* 0x000fe4000000000e */
[----:B------:R-:W-:Y:S01]  /*17920*/  F2FP.BF16.F32.PACK_AB R12, RZ, R8 ;  /* 0x00000008ff0c723e */ /* 0x000fe200000010ff */
[----:B0-----:R-:W-:-:S04]  /*17930*/  FMUL R9, R19, R2 ;  /* 0x0000000213097220 */ /* 0x001fc80000400000 */
[----:B------:R-:W-:Y:S01]  /*17940*/  @P5 STG.E.U16 desc[UR36][R4.64+0x1e2], R14 ;  /* 0x0001e20e04005986 */ /* 0x000fe2000c101524 */
[----:B------:R-:W-:-:S03]  /*17950*/  ISETP.GT.AND P5, PT, R0, 0xf8, P3 ;  /* 0x000000f80000780c */ /* 0x000fc60001fa4270 */
[----:B------:R0:W-:Y:S01]  /*17960*/  @P4 STG.E.U16 desc[UR36][R6.64+0x1e0], R12 ;  /* 0x0001e00c06004986 */ /* 0x0001e2000c101524 */
[C---:B------:R-:W-:Y:S01]  /*17970*/  ISETP.GT.AND P4, PT, R0.reuse, 0xf1, P2 ;  /* 0x000000f10000780c */ /* 0x040fe20001784270 */
[-C--:B------:R-:W-:Y:S01]  /*17980*/  FMUL R11, R21, R2.reuse ;  /* 0x00000002150b7220 */ /* 0x080fe20000400000 */
[----:B------:R-:W-:Y:S01]  /*17990*/  ISETP.GT.AND P3, PT, R0, 0xf9, P3 ;  /* 0x000000f90000780c */ /* 0x000fe20001f64270 */
[-C--:B------:R-:W-:Y:S01]  /*179a0*/  FMUL R10, R20, R2.reuse ;  /* 0x00000002140a7220 */ /* 0x080fe20000400000 */
[----:B------:R-:W-:Y:S01]  /*179b0*/  USHF.L.U32 UR12, UR8, 0x8, URZ ;  /* 0x00000008080c7899 */ /* 0x000fe2000800063f */
[----:B------:R-:W-:Y:S01]  /*179c0*/  FMUL R8, R18, R2 ;  /* 0x0000000212087220 */ /* 0x000fe20000400000 */
[----:B------:R-:W-:Y:S01]  /*179d0*/  F2FP.BF16.F32.PACK_AB R9, RZ, R9 ;  /* 0x00000009ff09723e */ /* 0x000fe200000010ff */
[----:B------:R-:W-:Y:S01]  /*179e0*/  USHF.L.U64.HI UR11, UR8, 0x8, UR9 ;  /* 0x00000008080b7899 */ /* 0x000fe20008010209 */
[----:B------:R-:W-:Y:S02]  /*179f0*/  F2FP.BF16.F32.PACK_AB R11, RZ, R11 ;  /* 0x0000000bff0b723e */ /* 0x000fe400000010ff */
[----:B------:R-:W-:-:S02]  /*17a00*/  F2FP.BF16.F32.PACK_AB R10, RZ, R10 ;  /* 0x0000000aff0a723e */ /* 0x000fc400000010ff */
[----:B0-----:R-:W-:Y:S01]  /*17a10*/  PRMT R12, R9, 0x7610, R12 ;  /* 0x00007610090c7816 */ /* 0x001fe2000000000c */
[----:B------:R-:W-:Y:S01]  /*17a20*/  IMAD.U32 R9, RZ, RZ, UR12 ;  /* 0x0000000cff097e24 */ /* 0x000fe2000f8e00ff */
[----:B------:R-:W-:Y:S01]  /*17a30*/  F2FP.BF16.F32.PACK_AB R8, RZ, R8 ;  /* 0x00000008ff08723e */ /* 0x000fe200000010ff */
[----:B------:R0:W-:Y:S01]  /*17a40*/  @P4 STG.E.U16 desc[UR36][R6.64+0x1e2], R11 ;  /* 0x0001e20b06004986 */ /* 0x0001e2000c101524 */
[----:B------:R-:W-:Y:S02]  /*17a50*/  ISETP.GT.AND P1, PT, R153, 0x80, PT ;  /* 0x000000809900780c */ /* 0x000fe40003f24270 */
[----:B------:R-:W-:Y:S01]  /*17a60*/  PRMT R13, R8, 0x7610, R13 ;  /* 0x00007610080d7816 */ /* 0x000fe2000000000d */
[----:B------:R-:W-:Y:S04]  /*17a70*/  @P5 STG.E.U16 desc[UR36][R4.64+0x1f0], R10 ;  /* 0x0001f00a04005986 */ /* 0x000fe8000c101524 */
[----:B------:R1:W-:Y:S01]  /*17a80*/  @P3 STG.E.U16 desc[UR36][R4.64+0x1f2], R12 ;  /* 0x0001f20c04003986 */ /* 0x0003e2000c101524 */
[----:B------:R-:W-:Y:S01]  /*17a90*/  IADD3 R8, P3, P5, R4, UR5, R9 ;  /* 0x0000000504087c10 */ /* 0x000fe2000fd7e009 */
[----:B0-----:R-:W-:Y:S01]  /*17aa0*/  IMAD.U32 R11, RZ, RZ, UR11 ;  /* 0x0000000bff0b7e24 */ /* 0x001fe2000f8e00ff */
[----:B------:R-:W-:-:S02]  /*17ab0*/  ISETP.GT.AND P4, PT, R0, 0xf8, P2 ;  /* 0x000000f80000780c */ /* 0x000fc40001784270 */
[C---:B------:R-:W-:Y:S02]  /*17ac0*/  ISETP.GT.AND P2, PT, R0.reuse, 0xf9, P2 ;  /* 0x000000f90000780c */ /* 0x040fe40001744270 */
[----:B------:R-:W-:Y:S02]  /*17ad0*/  IADD3.X R9, R5, UR4, R11, P3, P5 ;  /* 0x0000000405097c10 */ /* 0x000fe40009fea40b */
[----:B------:R-:W-:Y:S01]  /*17ae0*/  ISETP.GT.AND P3, PT, R0, 0x1, P1 ;  /* 0x000000010000780c */ /* 0x000fe20000f64270 */
[-C--:B------:R-:W-:Y:S01]  /*17af0*/  FMUL R3, R15, R2.reuse ;  /* 0x000000020f037220 */ /* 0x080fe20000400000 */
[----:B------:R-:W-:Y:S01]  /*17b00*/  FMUL R25, R25, R2 ;  /* 0x0000000219197220 */ /* 0x000fe20000400000 */
[----:B-1----:R-:W-:-:S03]  /*17b10*/  IADD3 R4, P5, R4, UR12, RZ ;  /* 0x0000000c04047c10 */ /* 0x002fc6000ffbe0ff */
[----:B------:R-:W-:Y:S02]  /*17b20*/  F2FP.BF16.F32.PACK_AB R3, RZ, R3 ;  /* 0x00000003ff03723e */ /* 0x000fe400000010ff */
[----:B------:R-:W-:Y:S02]  /*17b30*/  F2FP.BF16.F32.PACK_AB R25, RZ, R25 ;  /* 0x00000019ff19723e */ /* 0x000fe400000010ff */
[----:B------:R-:W-:Y:S01]  /*17b40*/  IADD3.X R5, R5, UR11, RZ, P5, !PT ;  /* 0x0000000b05057c10 */ /* 0x000fe2000affe4ff */
[----:B------:R-:W-:Y:S01]  /*17b50*/  @P4 STG.E.U16 desc[UR36][R6.64+0x1f0], R13 ;  /* 0x0001f00d06004986 */ /* 0x000fe2000c101524 */
[----:B------:R-:W-:-:S03]  /*17b60*/  ISETP.GT.AND P0, PT, R153, 0x88, PT ;  /* 0x000000889900780c */ /* 0x000fc60003f04270 */
[----:B------:R0:W-:Y:S01]  /*17b70*/  @P2 STG.E.U16 desc[UR36][R6.64+0x1f2], R3 ;  /* 0x0001f20306002986 */ /* 0x0001e2000c101524 */
[----:B------:R-:W-:-:S03]  /*17b80*/  ISETP.GT.AND P4, PT, R0, RZ, P1 ;  /* 0x000000ff0000720c */ /* 0x000fc60000f84270 */
[----:B------:R-:W-:Y:S01]  /*17b90*/  @P3 STG.E.U16 desc[UR36][R4.64+0x2], R25 ;  /* 0x0000021904003986 */ /* 0x000fe2000c101524 */
[----:B------:R-:W-:Y:S02]  /*17ba0*/  IADD3 R10, P3, R4, UR5, RZ ;  /* 0x00000005040a7c10 */ /* 0x000fe4000ff7e0ff */
[----:B------:R-:W-:Y:S01]  /*17bb0*/  ISETP.GT.AND P2, PT, R0, RZ, P0 ;  /* 0x000000ff0000720c */ /* 0x000fe20000744270 */
[-C--:B------:R-:W-:Y:S01]  /*17bc0*/  FMUL R24, R24, R2.reuse ;  /* 0x0000000218187220 */ /* 0x080fe20000400000 */
[-C--:B------:R-:W-:Y:S01]  /*17bd0*/  FMUL R26, R26, R2.reuse ;  /* 0x000000021a1a7220 */ /* 0x080fe20000400000 */
[C---:B------:R-:W-:Y:S02]  /*17be0*/  ISETP.GT.AND P5, PT, R0.reuse, 0x1, P0 ;  /* 0x000000010000780c */ /* 0x040fe400007a4270 */
[----:B------:R-:W-:Y:S02]  /*17bf0*/  IADD3.X R11, R5, UR4, RZ, P3, !PT ;  /* 0x00000004050b7c10 */ /* 0x000fe40009ffe4ff */
[----:B------:R-:W-:Y:S01]  /*17c00*/  ISETP.GT.AND P3, PT, R0, 0x9, P1 ;  /* 0x000000090000780c */ /* 0x000fe20000f64270 */
[-C--:B------:R-:W-:Y:S01]  /*17c10*/  FMUL R27, R27, R2.reuse ;  /* 0x000000021b1b7220 */ /* 0x080fe20000400000 */
[----:B------:R-:W-:Y:S01]  /*17c20*/  FMUL R29, R29, R2 ;  /* 0x000000021d1d7220 */ /* 0x000fe20000400000 */
[----:B------:R-:W-:-:S02]  /*17c30*/  F2FP.BF16.F32.PACK_AB R24, RZ, R24 ;  /* 0x00000018ff18723e */ /* 0x000fc400000010ff */
[----:B------:R-:W-:Y:S02]  /*17c40*/  F2FP.BF16.F32.PACK_AB R26, RZ, R26 ;  /* 0x0000001aff1a723e */ /* 0x000fe400000010ff */
[----:B------:R-:W-:Y:S01]  /*17c50*/  F2FP.BF16.F32.PACK_AB R27, RZ, R27 ;  /* 0x0000001bff1b723e */ /* 0x000fe200000010ff */
[----:B------:R-:W-:Y:S01]  /*17c60*/  @P4 STG.E.U16 desc[UR36][R4.64], R24 ;  /* 0x0000001804004986 */ /* 0x000fe2000c101524 */
[----:B------:R-:W-:Y:S02]  /*17c70*/  F2FP.BF16.F32.PACK_AB R29, RZ, R29 ;  /* 0x0000001dff1d723e */ /* 0x000fe400000010ff */
[C---:B------:R-:W-:Y:S01]  /*17c80*/  ISETP.GT.AND P4, PT, R0.reuse, 0x8, P1 ;  /* 0x000000080000780c */ /* 0x040fe20000f84270 */
[----:B------:R-:W-:Y:S01]  /*17c90*/  @P2 STG.E.U16 desc[UR36][R10.64], R26 ;  /* 0x0000001a0a002986 */ /* 0x000fe2000c101524 */
[----:B------:R-:W-:Y:S01]  /*17ca0*/  ISETP.GT.AND P2, PT, R0, 0x8, P0 ;  /* 0x000000080000780c */ /* 0x000fe20000744270 */
[-C--:B------:R-:W-:Y:S01]  /*17cb0*/  FMUL R28, R28, R2.reuse ;  /* 0x000000021c1c7220 */ /* 0x080fe20000400000 */
[----:B------:R-:W-:Y:S01]  /*17cc0*/  FMUL R30, R30, R2 ;  /* 0x000000021e1e7220 */ /* 0x000fe20000400000 */
[----:B------:R-:W-:Y:S01]  /*17cd0*/  @P5 STG.E.U16 desc[UR36][R10.64+0x2], R27 ;  /* 0x0000021b0a005986 */ /* 0x000fe2000c101524 */
[----:B------:R-:W-:-:S03]  /*17ce0*/  ISETP.GT.AND P5, PT, R0, 0x9, P0 ;  /* 0x000000090000780c */ /* 0x000fc600007a4270 */
[----:B------:R-:W-:Y:S01]  /*17cf0*/  @P3 STG.E.U16 desc[UR36][R4.64+0x12], R29 ;  /* 0x0000121d04003986 */ /* 0x000fe2000c101524 */
[----:B0-----:R-:W-:Y:S02]  /*17d00*/  IADD3 R6, P3, R4, UR5, RZ ;  /* 0x0000000504067c10 */ /* 0x001fe4000ff7e0ff */
[----:B------:R-:W-:Y:S01]  /*17d10*/  F2FP.BF16.F32.PACK_AB R28, RZ, R28 ;  /* 0x0000001cff1c723e */ /* 0x000fe200000010ff */
[----:B------:R-:W-:Y:S01]  /*17d20*/  FMUL R31, R31, R2 ;  /* 0x000000021f1f7220 */ /* 0x000fe20000400000 */
[----:B------:R-:W-:Y:S02]  /*17d30*/  F2FP.BF16.F32.PACK_AB R30, RZ, R30 ;  /* 0x0000001eff1e723e */ /* 0x000fe400000010ff */
[----:B------:R-:W-:Y:S01]  /*17d40*/  IADD3.X R7, R5, UR4, RZ, P3, !PT ;  /* 0x0000000405077c10 */ /* 0x000fe20009ffe4ff */
[----:B------:R-:W-:Y:S01]  /*17d50*/  @P4 STG.E.U16 desc[UR36][R4.64+0x10], R28 ;  /* 0x0000101c04004986 */ /* 0x000fe2000c101524 */
[----:B------:R-:W-:-:S03]  /*17d60*/  F2FP.BF16.F32.PACK_AB R31, RZ, R31 ;  /* 0x0000001fff1f723e */ /* 0x000fc600000010ff */
[----:B------:R0:W-:Y:S01]  /*17d70*/  @P2 STG.E.U16 desc[UR36][R6.64+0x10], R30 ;  /* 0x0000101e06002986 */ /* 0x0001e2000c101524 */
[C---:B------:R-:W-:Y:S02]  /*17d80*/  ISETP.GT.AND P2, PT, R0.reuse, 0x10, P0 ;  /* 0x000000100000780c */ /* 0x040fe40000744270 */
[C---:B------:R-:W-:Y:S01]  /*17d90*/  ISETP.GT.AND P4, PT, R0.reuse, 0x10, P1 ;  /* 0x000000100000780c */ /* 0x040fe20000f84270 */
[----:B------:R-:W-:Y:S01]  /*17da0*/  @P5 STG.E.U16 desc[UR36][R8.64+0x12], R31 ;  /* 0x0000121f08005986 */ /* 0x000fe2000c101524 */
[----:B------:R-:W-:Y:S01]  /*17db0*/  ISETP.GT.AND P3, PT, R0, 0x11, P1 ;  /* 0x000000110000780c */ /* 0x000fe20000f64270 */
[-C--:B------:R-:W-:Y:S01]  /*17dc0*/  FMUL R32, R32, R2.reuse ;  /* 0x0000000220207220 */ /* 0x080fe20000400000 */
[----:B------:R-:W-:Y:S01]  /*17dd0*/  ISETP.GT.AND P5, PT, R0, 0x11, P0 ;  /* 0x000000110000780c */ /* 0x000fe200007a4270 */
[-C--:B------:R-:W-:Y:S01]  /*17de0*/  FMUL R33, R33, R2.reuse ;  /* 0x0000000221217220 */ /* 0x080fe20000400000 */
[----:B------:R-:W-:Y:S02]  /*17df0*/  FMUL R34, R34, R2 ;  /* 0x0000000222227220 */ /* 0x000fe40000400000 */
[----:B------:R-:W-:-:S02]  /*17e00*/  F2FP.BF16.F32.PACK_AB R32, RZ, R32 ;  /* 0x00000020ff20723e */ /* 0x000fc400000010ff */
[----:B------:R-:W-:Y:S01]  /*17e10*/  F2FP.BF16.F32.PACK_AB R33, RZ, R33 ;  /* 0x00000021ff21723e */ /* 0x000fe200000010ff */
[----:B0-----:R-:W-:Y:S01]  /*17e20*/  @P2 IMAD.MOV.U32 R6, RZ, RZ, R8 ;  /* 0x000000ffff062224 */ /* 0x001fe200078e0008 */
[----:B------:R-:W-:Y:S01]  /*17e30*/  F2FP.BF16.F32.PACK_AB R34, RZ, R34 ;  /* 0x00000022ff22723e */ /* 0x000fe200000010ff */
[----:B------:R-:W-:Y:S01]  /*17e40*/  FMUL R35, R35, R2 ;  /* 0x0000000223237220 */ /* 0x000fe20000400000 */
[----:B------:R-:W-:Y:S01]  /*17e50*/  @P2 MOV R7, R9 ;  /* 0x0000000900072202 */ /* 0x000fe20000000f00 */
[----:B------:R-:W-:Y:S04]  /*17e60*/  @P4 STG.E.U16 desc[UR36][R4.64+0x20], R32 ;  /* 0x0000202004004986 */ /* 0x000fe8000c101524 */
[----:B------:R-:W-:Y:S01]  /*17e70*/  @P3 STG.E.U16 desc[UR36][R4.64+0x22], R33 ;  /* 0x0000222104003986 */ /* 0x000fe2000c101524 */
[----:B------:R-:W-:-:S03]  /*17e80*/  F2FP.BF16.F32.PACK_AB R35, RZ, R35 ;  /* 0x00000023ff23723e */ /* 0x000fc600000010ff */
[----:B------:R0:W-:Y:S01]  /*17e90*/  @P2 STG.E.U16 desc[UR36][R6.64+0x20], R34 ;  /* 0x0000202206002986 */ /* 0x0001e2000c101524 */
[C---:B------:R-:W-:Y:S02]  /*17ea0*/  ISETP.GT.AND P2, PT, R0.reuse, 0x18, P0 ;  /* 0x000000180000780c */ /* 0x040fe40000744270 */
[C---:B------:R-:W-:Y:S02]  /*17eb0*/  ISETP.GT.AND P4, PT, R0.reuse, 0x18, P1 ;  /* 0x000000180000780c */ /* 0x040fe40000f84270 */
[----:B------:R-:W-:Y:S01]  /*17ec0*/  ISETP.GT.AND P3, PT, R0, 0x19, P1 ;  /* 0x000000190000780c */ /* 0x000fe20000f64270 */
[----:B0-----:R-:W-:Y:S02]  /*17ed0*/  @P5 IMAD.MOV.U32 R6, RZ, RZ, R8 ;  /* 0x000000ffff065224 */ /* 0x001fe400078e0008 */
[----:B------:R-:W-:Y:S02]  /*17ee0*/  @P5 IMAD.MOV.U32 R7, RZ, RZ, R9 ;  /* 0x000000ffff075224 */ /* 0x000fe400078e0009 */
[-C--:B------:R-:W-:Y:S01]  /*17ef0*/  FMUL R36, R36, R2.reuse ;  /* 0x0000000224247220 */ /* 0x080fe20000400000 */
[----:B------:R-:W-:-:S02]  /*17f00*/  FMUL R37, R37, R2 ;  /* 0x0000000225257220 */ /* 0x000fc40000400000 */
[----:B------:R0:W-:Y:S01]  /*17f10*/  @P5 STG.E.U16 desc[UR36][R6.64+0x22], R35 ;  /* 0x0000222306005986 */ /* 0x0001e2000c101524 */
[----:B------:R-:W-:Y:S01]  /*17f20*/  ISETP.GT.AND P5, PT, R0, 0x19, P0 ;  /* 0x000000190000780c */ /* 0x000fe200007a4270 */
[----:B------:R-:W-:Y:S01]  /*17f30*/  FMUL R38, R38, R2 ;  /* 0x0000000226267220 */ /* 0x000fe20000400000 */
[----:B------:R-:W-:Y:S02]  /*17f40*/  F2FP.BF16.F32.PACK_AB R36, RZ, R36 ;  /* 0x00000024ff24723e */ /* 0x000fe400000010ff */
[----:B------:R-:W-:Y:S01]  /*17f50*/  F2FP.BF16.F32.PACK_AB R37, RZ, R37 ;  /* 0x00000025ff25723e */ /* 0x000fe200000010ff */
[----:B------:R-:W-:Y:S01]  /*17f60*/  FMUL R39, R39, R2 ;  /* 0x0000000227277220 */ /* 0x000fe20000400000 */
[----:B------:R-:W-:Y:S01]  /*17f70*/  F2FP.BF16.F32.PACK_AB R38, RZ, R38 ;  /* 0x00000026ff26723e */ /* 0x000fe200000010ff */
[----:B------:R-:W-:Y:S01]  /*17f80*/  @P4 STG.E.U16 desc[UR36][R4.64+0x30], R36 ;  /* 0x0000302404004986 */ /* 0x000fe2000c101524 */
[----:B0-----:R-:W-:Y:S01]  /*17f90*/  @P2 IMAD.MOV.U32 R6, RZ, RZ, R8 ;  /* 0x000000ffff062224 */ /* 0x001fe200078e0008 */
[----:B------:R-:W-:-:S02]  /*17fa0*/  @P2 MOV R7, R9 ;  /* 0x0000000900072202 */ /* 0x000fc40000000f00 */
        /* <DEDUP_REMOVED lines=486> */
[-C--:B------:R-:W-:Y:S01]  /*19e10*/  FMUL R136, R136, R2.reuse ;  /* 0x0000000288887220 */ /* 0x080fe20000400000 */
[----:B0-----:R-:W-:Y:S02]  /*19e20*/  @P5 IMAD.MOV.U32 R6, RZ, RZ, R8 ;  /* 0x000000ffff065224 */ /* 0x001fe400078e0008 */
[----:B------:R-:W-:Y:S02]  /*19e30*/  @P5 IMAD.MOV.U32 R7, RZ, RZ, R9 ;  /* 0x000000ffff075224 */ /* 0x000fe400078e0009 */
[-C--:B------:R-:W-:Y:S01]  /*19e40*/  FMUL R137, R137, R2.reuse ;  /* 0x0000000289897220 */ /* 0x080fe20000400000 */
[----:B------:R-:W-:-:S02]  /*19e50*/  FMUL R138, R138, R2 ;  /* 0x000000028a8a7220 */ /* 0x000fc40000400000 */
[----:B------:R0:W-:Y:S01]  /*19e60*/  @P5 STG.E.U16 desc[UR36][R6.64+0x1b2], R135 ;  /* 0x0001b28706005986 */ /* 0x0001e2000c101524 */
[----:B------:R-:W-:Y:S02]  /*19e70*/  ISETP.GT.AND P5, PT, R0, 0xe1, P0 ;  /* 0x000000e10000780c */ /* 0x000fe400007a4270 */
        /* <DEDUP_REMOVED lines=8> */
[----:B------:R-:W-:Y:S01]  /*19f00*/  ISETP.GT.AND P4, PT, R0, 0xe8, P1 ;  /* 0x000000e80000780c */ /* 0x000fe20000f84270 */
[-C--:B------:R-:W-:Y:S01]  /*19f10*/  FMUL R140, R140, R2.reuse ;  /* 0x000000028c8c7220 */ /* 0x080fe20000400000 */
[----:B------:R-:W-:Y:S01]  /*19f20*/  F2FP.BF16.F32.PACK_AB R139, RZ, R139 ;  /* 0x0000008bff8b723e */ /* 0x000fe200000010ff */
[----:B------:R0:W-:Y:S01]  /*19f30*/  @P2 STG.E.U16 desc[UR36][R6.64+0x1c0], R138 ;  /* 0x0001c08a06002986 */ /* 0x0001e2000c101524 */
[C---:B------:R-:W-:Y:S02]  /*19f40*/  ISETP.GT.AND P2, PT, R0.reuse, 0xe8, P0 ;  /* 0x000000e80000780c */ /* 0x040fe40000744270 */
[----:B------:R-:W-:Y:S01]  /*19f50*/  ISETP.GT.AND P3, PT, R0, 0xe9, P1 ;  /* 0x000000e90000780c */ /* 0x000fe20000f64270 */
[----:B------:R-:W-:Y:S01]  /*19f60*/  FMUL R141, R141, R2 ;  /* 0x000000028d8d7220 */ /* 0x000fe20000400000 */
[----:B------:R-:W-:Y:S01]  /*19f70*/  F2FP.BF16.F32.PACK_AB R140, RZ, R140 ;  /* 0x0000008cff8c723e */ /* 0x000fe200000010ff */
[----:B0-----:R-:W-:-:S02]  /*19f80*/  @P5 IMAD.MOV.U32 R6, RZ, RZ, R8 ;  /* 0x000000ffff065224 */ /* 0x001fc400078e0008 */
[----:B------:R-:W-:Y:S02]  /*19f90*/  @P5 IMAD.MOV.U32 R7, RZ, RZ, R9 ;  /* 0x000000ffff075224 */ /* 0x000fe400078e0009 */
[----:B------:R-:W-:-:S03]  /*19fa0*/  FMUL R142, R142, R2 ;  /* 0x000000028e8e7220 */ /* 0x000fc60000400000 */
[----:B------:R0:W-:Y:S01]  /*19fb0*/  @P5 STG.E.U16 desc[UR36][R6.64+0x1c2], R139 ;  /* 0x0001c28b06005986 */ /* 0x0001e2000c101524 */
[C---:B------:R-:W-:Y:S02]  /*19fc0*/  ISETP.GT.AND P5, PT, R0.reuse, 0xe9, P0 ;  /* 0x000000e90000780c */ /* 0x040fe400007a4270 */
[----:B------:R-:W-:Y:S01]  /*19fd0*/  F2FP.BF16.F32.PACK_AB R141, RZ, R141 ;  /* 0x0000008dff8d723e */ /* 0x000fe200000010ff */
[----:B------:R-:W-:Y:S01]  /*19fe0*/  @P4 STG.E.U16 desc[UR36][R4.64+0x1d0], R140 ;  /* 0x0001d08c04004986 */ /* 0x000fe2000c101524 */
[----:B------:R-:W-:Y:S01]  /*19ff0*/  ISETP.GT.AND P4, PT, R0, 0xf0, P1 ;  /* 0x000000f00000780c */ /* 0x000fe20000f84270 */
[----:B------:R-:W-:Y:S01]  /*1a000*/  FMUL R143, R143, R2 ;  /* 0x000000028f8f7220 */ /* 0x000fe20000400000 */
[----:B------:R-:W-:Y:S01]  /*1a010*/  F2FP.BF16.F32.PACK_AB R142, RZ, R142 ;  /* 0x0000008eff8e723e */ /* 0x000fe200000010ff */
[----:B------:R-:W-:Y:S01]  /*1a020*/  FMUL R144, R144, R2 ;  /* 0x0000000290907220 */ /* 0x000fe20000400000 */
[----:B------:R-:W-:Y:S01]  /*1a030*/  @P3 STG.E.U16 desc[UR36][R4.64+0x1d2], R141 ;  /* 0x0001d28d04003986 */ /* 0x000fe2000c101524 */
[----:B0-----:R-:W-:Y:S01]  /*1a040*/  @P2 IMAD.MOV.U32 R6, RZ, RZ, R8 ;  /* 0x000000ffff062224 */ /* 0x001fe200078e0008 */
[----:B------:R-:W-:-:S02]  /*1a050*/  @P2 MOV R7, R9 ;  /* 0x0000000900072202 */ /* 0x000fc40000000f00 */
[C---:B------:R-:W-:Y:S01]  /*1a060*/  ISETP.GT.AND P3, PT, R0.reuse, 0xf1, P1 ;  /* 0x000000f10000780c */ /* 0x040fe20000f64270 */
[----:B------:R-:W-:Y:S01]  /*1a070*/  FMUL R145, R145, R2 ;  /* 0x0000000291917220 */ /* 0x000fe20000400000 */
[----:B------:R-:W-:Y:S01]  /*1a080*/  F2FP.BF16.F32.PACK_AB R143, RZ, R143 ;  /* 0x0000008fff8f723e */ /* 0x000fe200000010ff */
[----:B------:R0:W-:Y:S01]  /*1a090*/  @P2 STG.E.U16 desc[UR36][R6.64+0x1d0], R142 ;  /* 0x0001d08e06002986 */ /* 0x0001e2000c101524 */
[----:B------:R-:W-:Y:S02]  /*1a0a0*/  F2FP.BF16.F32.PACK_AB R144, RZ, R144 ;  /* 0x00000090ff90723e */ /* 0x000fe400000010ff */
[----:B------:R-:W-:Y:S02]  /*1a0b0*/  ISETP.GT.AND P2, PT, R0, 0xf0, P0 ;  /* 0x000000f00000780c */ /* 0x000fe40000744270 */
[----:B------:R-:W-:Y:S01]  /*1a0c0*/  F2FP.BF16.F32.PACK_AB R145, RZ, R145 ;  /* 0x00000091ff91723e */ /* 0x000fe200000010ff */
[----:B0-----:R-:W-:Y:S02]  /*1a0d0*/  @P5 IMAD.MOV.U32 R6, RZ, RZ, R8 ;  /* 0x000000ffff065224 */ /* 0x001fe400078e0008 */
[----:B------:R-:W-:-:S02]  /*1a0e0*/  @P5 IMAD.MOV.U32 R7, RZ, RZ, R9 ;  /* 0x000000ffff075224 */ /* 0x000fc400078e0009 */
[----:B------:R-:W-:-:S03]  /*1a0f0*/  FMUL R146, R146, R2 ;  /* 0x0000000292927220 */ /* 0x000fc60000400000 */
[----:B------:R0:W-:Y:S04]  /*1a100*/  @P5 STG.E.U16 desc[UR36][R6.64+0x1d2], R143 ;  /* 0x0001d28f06005986 */ /* 0x0001e8000c101524 */
[----:B------:R-:W-:Y:S01]  /*1a110*/  @P4 STG.E.U16 desc[UR36][R4.64+0x1e0], R144 ;  /* 0x0001e09004004986 */ /* 0x000fe2000c101524 */
[----:B------:R-:W-:-:S03]  /*1a120*/  ISETP.GT.AND P4, PT, R0, 0xf1, P0 ;  /* 0x000000f10000780c */ /* 0x000fc60000784270 */
[----:B------:R-:W-:Y:S01]  /*1a130*/  @P3 STG.E.U16 desc[UR36][R4.64+0x1e2], R145 ;  /* 0x0001e29104003986 */ /* 0x000fe2000c101524 */
[C---:B------:R-:W-:Y:S02]  /*1a140*/  ISETP.GT.AND P3, PT, R0.reuse, 0xf8, P1 ;  /* 0x000000f80000780c */ /* 0x040fe40000f64270 */
[C---:B------:R-:W-:Y:S01]  /*1a150*/  ISETP.GT.AND P1, PT, R0.reuse, 0xf9, P1 ;  /* 0x000000f90000780c */ /* 0x040fe20000f24270 */
[----:B0-----:R-:W-:Y:S01]  /*1a160*/  @P2 IMAD.MOV.U32 R6, RZ, RZ, R8 ;  /* 0x000000ffff062224 */ /* 0x001fe200078e0008 */
[----:B------:R-:W-:Y:S01]  /*1a170*/  F2FP.BF16.F32.PACK_AB R146, RZ, R146 ;  /* 0x00000092ff92723e */ /* 0x000fe200000010ff */
[-C--:B------:R-:W-:Y:S01]  /*1a180*/  FMUL R147, R147, R2.reuse ;  /* 0x0000000293937220 */ /* 0x080fe20000400000 */
[----:B------:R-:W-:Y:S02]  /*1a190*/  ISETP.GT.AND P5, PT, R0, 0xf8, P0 ;  /* 0x000000f80000780c */ /* 0x000fe400007a4270 */
[----:B------:R-:W-:Y:S01]  /*1a1a0*/  @P2 MOV R7, R9 ;  /* 0x0000000900072202 */ /* 0x000fe20000000f00 */
[-C--:B------:R-:W-:Y:S01]  /*1a1b0*/  FMUL R148, R148, R2.reuse ;  /* 0x0000000294947220 */ /* 0x080fe20000400000 */
[----:B------:R-:W-:Y:S01]  /*1a1c0*/  FMUL R149, R149, R2 ;  /* 0x0000000295957220 */ /* 0x000fe20000400000 */
[----:B------:R-:W-:-:S02]  /*1a1d0*/  ISETP.GT.AND P0, PT, R0, 0xf9, P0 ;  /* 0x000000f90000780c */ /* 0x000fc40000704270 */
[----:B------:R0:W-:Y:S01]  /*1a1e0*/  @P2 STG.E.U16 desc[UR36][R6.64+0x1e0], R146 ;  /* 0x0001e09206002986 */ /* 0x0001e2000c101524 */
[----:B------:R-:W-:Y:S01]  /*1a1f0*/  F2FP.BF16.F32.PACK_AB R147, RZ, R147 ;  /* 0x00000093ff93723e */ /* 0x000fe200000010ff */
[----:B------:R-:W-:Y:S01]  /*1a200*/  FMUL R150, R150, R2 ;  /* 0x0000000296967220 */ /* 0x000fe20000400000 */
[----:B------:R-:W-:Y:S02]  /*1a210*/  F2FP.BF16.F32.PACK_AB R148, RZ, R148 ;  /* 0x00000094ff94723e */ /* 0x000fe400000010ff */
[----:B------:R-:W-:Y:S01]  /*1a220*/  F2FP.BF16.F32.PACK_AB R149, RZ, R149 ;  /* 0x00000095ff95723e */ /* 0x000fe200000010ff */
[----:B------:R-:W-:Y:S01]  /*1a230*/  FMUL R151, R151, R2 ;  /* 0x0000000297977220 */ /* 0x000fe20000400000 */
[----:B0-----:R-:W-:Y:S02]  /*1a240*/  @P4 IMAD.MOV.U32 R6, RZ, RZ, R8 ;  /* 0x000000ffff064224 */ /* 0x001fe400078e0008 */
[----:B------:R-:W-:Y:S01]  /*1a250*/  @P4 IMAD.MOV.U32 R7, RZ, RZ, R9 ;  /* 0x000000ffff074224 */ /* 0x000fe200078e0009 */
[----:B------:R-:W-:-:S04]  /*1a260*/  F2FP.BF16.F32.PACK_AB R150, RZ, R150 ;  /* 0x00000096ff96723e */ /* 0x000fc800000010ff */
[----:B------:R-:W-:Y:S01]  /*1a270*/  @P4 STG.E.U16 desc[UR36][R6.64+0x1e2], R147 ;  /* 0x0001e29306004986 */ /* 0x000fe2000c101524 */
[----:B------:R-:W-:-:S03]  /*1a280*/  F2FP.BF16.F32.PACK_AB R151, RZ, R151 ;  /* 0x00000097ff97723e */ /* 0x000fc600000010ff */
[----:B------:R-:W-:Y:S04]  /*1a290*/  @P3 STG.E.U16 desc[UR36][R4.64+0x1f0], R148 ;  /* 0x0001f09404003986 */ /* 0x000fe8000c101524 */
[----:B------:R0:W-:Y:S02]  /*1a2a0*/  @P1 STG.E.U16 desc[UR36][R4.64+0x1f2], R149 ;  /* 0x0001f29504001986 */ /* 0x0001e4000c101524 */
[----:B0-----:R-:W-:Y:S01]  /*1a2b0*/  @P5 IMAD.MOV.U32 R4, RZ, RZ, R8 ;  /* 0x000000ffff045224 */ /* 0x001fe200078e0008 */
[----:B------:R-:W-:-:S05]  /*1a2c0*/  @P5 MOV R5, R9 ;  /* 0x0000000900055202 */ /* 0x000fca0000000f00 */
[----:B------:R0:W-:Y:S04]  /*1a2d0*/  @P5 STG.E.U16 desc[UR36][R4.64+0x1f0], R150 ;  /* 0x0001f09604005986 */ /* 0x0001e8000c101524 */
[----:B------:R0:W-:Y:S02]  /*1a2e0*/  @P0 STG.E.U16 desc[UR36][R8.64+0x1f2], R151 ;  /* 0x0001f29708000986 */ /* 0x0001e4000c101524 */
.L_x_540:
[----:B------:R-:W-:Y:S05]  /*1a2f0*/  BSYNC B0 ;  /* 0x0000000000007941 */ /* 0x000fea0003800000 */
.L_x_32:
[----:B0-----:R-:W2:Y:S04]  /*1a300*/  LDL.LU R5, [R1+0x200] ;  /* 0x0002000001057983 */ /* 0x001ea80000300800 */
[----:B------:R-:W2:Y:S01]  /*1a310*/  LDL.LU R4, [R1+0x204] ;  /* 0x0002040001047983 */ /* 0x000ea20000300800 */
[----:B------:R-:W-:Y:S01]  /*1a320*/  ULDC UR4, c[0x0][0xc] ;  /* 0x0000030000047ab9 */ /* 0x000fe20000000800 */
[----:B------:R-:W-:Y:S01]  /*1a330*/  ULDC UR5, c[0x0][0x10] ;  /* 0x0000040000057ab9 */ /* 0x000fe20000000800 */
[----:B-----5:R-:W2:Y:S01]  /*1a340*/  LDC R3, c[0x0][0x14] ;  /* 0x00000500ff037b82 */ /* 0x020ea20000000800 */
[----:B------:R-:W-:Y:S01]  /*1a350*/  UIMAD.WIDE.U32 UR4, UR4, UR5, URZ ;  /* 0x00000005040472a5 */ /* 0x000fe2000f8e003f */
[----:B----4-:R-:W-:Y:S01]  /*1a360*/  PRMT R0, RZ, 0x7610, R0 ;  /* 0x00007610ff007816 */ /* 0x010fe20000000000 */
[----:B------:R-:W-:Y:S01]  /*1a370*/  UMOV UR42, 0xffffffff ;  /* 0xffffffff002a7882 */ /* 0x000fe20000000000 */
[----:B------:R-:W-:-:S03]  /*1a380*/  UMOV UR43, 0xffffffff ;  /* 0xffffffff002b7882 */ /* 0x000fc60000000000 */
[----:B--2---:R-:W-:-:S04]  /*1a390*/  IMAD.WIDE.U32 R4, R3, UR4, R4 ;  /* 0x0000000403047c25 */ /* 0x004fc8000f8e0004 */
[----:B------:R-:W-:Y:S01]  /*1a3a0*/  IMAD R3, R3, UR5, RZ ;  /* 0x0000000503037c24 */ /* 0x000fe2000f8e02ff */
[----:B------:R-:W-:Y:S01]  /*1a3b0*/  ULDC.64 UR4, c[0x0][0x650] ;  /* 0x0001940000047ab9 */ /* 0x000fe20000000a00 */
[----:B------:R-:W-:Y:S01]  /*1a3c0*/  IMAD.MOV.U32 R7, RZ, RZ, R4 ;  /* 0x000000ffff077224 */ /* 0x000fe200078e0004 */
[----:B------:R-:W-:Y:S01]  /*1a3d0*/  ISETP.GE.U32.AND P0, PT, R4, UR4, PT ;  /* 0x0000000404007c0c */ /* 0x000fe2000bf06070 */
[----:B------:R-:W-:-:S05]  /*1a3e0*/  IMAD.IADD R6, R5, 0x1, R3 ;  /* 0x0000000105067824 */ /* 0x000fca00078e0203 */
[----:B------:R0:W-:Y:S01]  /*1a3f0*/  STL [R1+0x200], R6 ;  /* 0x0002000601007387 */ /* 0x0001e20000100800 */
[----:B------:R-:W-:-:S03]  /*1a400*/  ISETP.GE.U32.AND.EX P0, PT, R6, UR5, PT, P0 ;  /* 0x0000000506007c0c */ /* 0x000fc6000bf06100 */
[----:B------:R0:W-:Y:S10]  /*1a410*/  STL [R1+0x204], R7 ;  /* 0x0002040701007387 */ /* 0x0001f40000100800 */
[----:B0-----:R-:W-:Y:S05]  /*1a420*/  @P0 BRA `(.L_x_541) ;  /* 0x0000000400880947 */ /* 0x001fea0003800000 */
[----:B------:R-:W0:Y:S01]  /*1a430*/  S2UR UR6, SR_CTAID.X ;  /* 0x00000000000679c3 */ /* 0x000e220000002500 */
[----:B------:R-:W-:Y:S01]  /*1a440*/  ULDC.64 UR12, c[0x0][0x628] ;  /* 0x00018a00000c7ab9 */ /* 0x000fe20000000a00 */
[----:B------:R-:W-:Y:S01]  /*1a450*/  ULDC UR4, c[0x0][0x150] ;  /* 0x0000540000047ab9 */ /* 0x000fe20000000800 */
[----:B------:R-:W-:Y:S01]  /*1a460*/  ISETP.NE.U32.AND P0, PT, RZ, UR12, PT ;  /* 0x0000000cff007c0c */ /* 0x000fe2000bf05070 */
[----:B------:R-:W-:Y:S01]  /*1a470*/  ULDC UR15, c[0x0][0x630] ;  /* 0x00018c00000f7ab9 */ /* 0x000fe20000000800 */
[C---:B------:R-:W-:Y:S01]  /*1a480*/  R2UR UR16, R7.reuse ;  /* 0x00000000071072ca */ /* 0x040fe200000e0000 */
[----:B------:R-:W-:Y:S01]  /*1a490*/  ULDC UR19, c[0x0][0x154] ;  /* 0x0000550000137ab9 */ /* 0x000fe20000000800 */
[----:B------:R-:W-:Y:S01]  /*1a4a0*/  ISETP.NE.AND.EX P0, PT, RZ, UR13, PT, P0 ;  /* 0x0000000dff007c0c */ /* 0x000fe2000bf05300 */
[----:B------:R-:W2:Y:S01]  /*1a4b0*/  S2UR UR18, SR_CTAID.Y ;  /* 0x00000000001279c3 */ /* 0x000ea20000002600 */
[----:B------:R-:W-:Y:S02]  /*1a4c0*/  R2UR UR17, R6 ;  /* 0x00000000061172ca */ /* 0x000fe400000e0000 */
[----:B------:R-:W-:-:S02]  /*1a4d0*/  R2UR UR10, R7 ;  /* 0x00000000070a72ca */ /* 0x000fc400000e0000 */
[----:B------:R-:W-:Y:S02]  /*1a4e0*/  R2UR UR11, R6 ;  /* 0x00000000060b72ca */ /* 0x000fe400000e0000 */
[----:B0-----:R-:W-:-:S05]  /*1a4f0*/  I2FP.F32.U32 R0, UR6 ;  /* 0x0000000600007c45 */ /* 0x001fca0008201000 */
[----:B------:R-:W-:-:S04]  /*1a500*/  FMUL R0, R0, UR4 ;  /* 0x0000000400007c20 */ /* 0x000fc80008400000 */
[----:B------:R0:W4:Y:S01]  /*1a510*/  F2I.U32.TRUNC.NTZ R3, R0 ;  /* 0x0000000000037305 */ /* 0x000122000020f000 */
[----:B--2---:R-:W-:Y:S05]  /*1a520*/  @!P0 BRA `(.L_x_542) ;  /* 0x0000000000308947 */ /* 0x004fea0003800000 */
        /* <DEDUP_REMOVED lines=12> */
.L_x_542:
[----:B------:R-:W-:Y:S01]  /*1a5f0*/  USHF.R.U64 UR43, UR10, UR15, UR11 ;  /* 0x0000000f0a2b7299 */ /* 0x000fe2000800120b */
[----:B0-----:R-:W-:Y:S01]  /*1a600*/  I2FP.F32.U32 R0, UR18 ;  /* 0x0000001200007c45 */ /* 0x001fe20008201000 */
[----:B------:R-:W-:Y:S02]  /*1a610*/  USHF.R.U32.HI UR4, URZ, UR15, UR11 ;  /* 0x0000000f3f047299 */ /* 0x000fe4000801160b */
[----:B------:R-:W-:Y:S02]  /*1a620*/  UIADD3 UR10, UP0, URZ, -UR43, URZ ;  /* 0x8000002b3f0a7290 */ /* 0x000fe4000ff1e03f */
[----:B------:R-:W-:Y:S01]  /*1a630*/  FMUL R0, R0, UR19 ;  /* 0x0000001300007c20 */ /* 0x000fe20008400000 */
[----:B------:R-:W-:Y:S01]  /*1a640*/  ULDC.64 UR12, c[0x0][0x620] ;  /* 0x00018800000c7ab9 */ /* 0x000fe20000000a00 */
[----:B------:R-:W-:Y:S01]  /*1a650*/  UIADD3.X UR4, URZ, ~UR4, URZ, UP0, !UPT ;  /* 0x800000043f047290 */ /* 0x000fe200087fe43f */
[----:B------:R-:W-:Y:S01]  /*1a660*/  UMOV UR8, UR16 ;  /* 0x0000001000087c82 */ /* 0x000fe20008000000 */
[----:B------:R-:W-:-:S02]  /*1a670*/  UMOV UR9, UR17 ;  /* 0x0000001100097c82 */ /* 0x000fc40008000000 */
[----:B------:R-:W-:Y:S01]  /*1a680*/  UIMAD UR4, UR4, UR12, URZ ;  /* 0x0000000c040472a4 */ /* 0x000fe2000f8e023f */
[----:B------:R-:W0:Y:S01]  /*1a690*/  F2I.U32.TRUNC.NTZ R0, R0 ;  /* 0x0000000000007305 */ /* 0x000e22000020f000 */
[----:B------:R-:W-:Y:S01]  /*1a6a0*/  UIMAD.WIDE.U32 UR8, UR10, UR12, UR8 ;  /* 0x0000000c0a0872a5 */ /* 0x000fe2000f8e0008 */
[----:B----4-:R-:W-:Y:S01]  /*1a6b0*/  R2UR UR12, R3 ;  /* 0x00000000030c72ca */ /* 0x010fe200000e0000 */
[----:B------:R-:W-:Y:S01]  /*1a6c0*/  UIMAD UR10, UR10, UR13, UR4 ;  /* 0x0000000d0a0a72a4 */ /* 0x000fe2000f8e0204 */
[----:B------:R-:W-:Y:S01]  /*1a6d0*/  ULDC UR11, c[0x0][0x618] ;  /* 0x00018600000b7ab9 */ /* 0x000fe20000000800 */
[----:B------:R-:W-:Y:S02]  /*1a6e0*/  ULDC UR21, c[0x0][0x658] ;  /* 0x0001960000157ab9 */ /* 0x000fe40000000800 */
[----:B------:R-:W-:Y:S01]  /*1a6f0*/  UIADD3 UR9, UR9, UR10, URZ ;  /* 0x0000000a09097290 */ /* 0x000fe2000fffe03f */
[----:B------:R-:W-:Y:S01]  /*1a700*/  UMOV UR15, 0xffffffff ;  /* 0xffffffff000f7882 */ /* 0x000fe20000000000 */
[----:B------:R-:W-:Y:S01]  /*1a710*/  ULDC.64 UR4, c[0x0][0x640] ;  /* 0x0001900000047ab9 */ /* 0x000fe20000000a00 */
[----:B------:R-:W-:Y:S01]  /*1a720*/  USHF.L.U32 UR15, UR15, UR21, URZ ;  /* 0x000000150f0f7299 */ /* 0x000fe2000800063f */
[----:B------:R-:W-:Y:S01]  /*1a730*/  ISETP.NE.U32.AND P0, PT, RZ, UR4, PT ;  /* 0x00000004ff007c0c */ /* 0x000fe2000bf05070 */
[----:B------:R-:W-:-:S02]  /*1a740*/  USHF.R.U64 UR16, UR8, UR11, UR9 ;  /* 0x0000000b08107299 */ /* 0x000fc40008001209 */
[----:B------:R-:W-:Y:S01]  /*1a750*/  USHF.R.U32.HI UR8, URZ, UR11, UR9 ;  /* 0x0000000b3f087299 */ /* 0x000fe20008011609 */
[----:B0-----:R-:W-:Y:S01]  /*1a760*/  R2UR UR14, R0 ;  /* 0x00000000000e72ca */ /* 0x001fe200000e0000 */
[----:B------:R-:W-:Y:S01]  /*1a770*/  ULDC UR17, c[0x0][0x608] ;  /* 0x0001820000117ab9 */ /* 0x000fe20000000800 */
[----:B------:R-:W-:Y:S01]  /*1a780*/  ULOP3.LUT UR41, URZ, UR15, URZ, 0x33, !UPT ;  /* 0x0000000f3f297292 */ /* 0x000fe2000f8e333f */
[----:B------:R-:W-:Y:S01]  /*1a790*/  ISETP.NE.AND.EX P0, PT, RZ, UR5, PT, P0 ;  /* 0x00000005ff007c0c */ /* 0x000fe2000bf05300 */
[----:B------:R-:W-:Y:S02]  /*1a7a0*/  USHF.R.U64 UR15, UR16, UR17, UR8 ;  /* 0x00000011100f7299 */ /* 0x000fe40008001208 */
[----:B------:R-:W-:Y:S02]  /*1a7b0*/  USHF.R.U32.HI UR8, URZ, UR17, UR8 ;  /* 0x000000113f087299 */ /* 0x000fe40008011608 */
[----:B------:R-:W-:Y:S02]  /*1a7c0*/  UIADD3 UR12, -UR12, URZ, URZ ;  /* 0x0000003f0c0c7290 */ /* 0x000fe4000fffe13f */
[----:B------:R-:W-:Y:S01]  /*1a7d0*/  USHF.R.U64 UR17, UR15, UR21, UR8 ;  /* 0x000000150f117299 */ /* 0x000fe20008001208 */
[----:B------:R-:W-:Y:S01]  /*1a7e0*/  UMOV UR19, 0x1 ;  /* 0x0000000100137882 */ /* 0x000fe20000000000 */
[----:B------:R-:W-:Y:S01]  /*1a7f0*/  ULDC UR13, c[0x0][0x144] ;  /* 0x00005100000d7ab9 */ /* 0x000fe20000000800 */
[----:B------:R-:W-:Y:S01]  /*1a800*/  ULDC UR7, c[0x0][0x600] ;  /* 0x0001800000077ab9 */ /* 0x000fe20000000800 */
[----:B------:R-:W-:-:S02]  /*1a810*/  USHF.L.U32 UR24, UR19, UR21, URZ ;  /* 0x0000001513187299 */ /* 0x000fc4000800063f */
[----:B------:R-:W-:Y:S02]  /*1a820*/  USHF.R.U32.HI UR8, URZ, UR21, UR8 ;  /* 0x000000153f087299 */ /* 0x000fe40008011608 */
[----:B------:R-:W-:Y:S02]  /*1a830*/  UIMAD UR21, UR13, UR12, UR6 ;  /* 0x0000000c0d1572a4 */ /* 0x000fe4000f8e0206 */
[----:B------:R-:W-:Y:S02]  /*1a840*/  UIADD3 UR20, UR7, -0x1, URZ ;  /* 0xffffffff07147890 */ /* 0x000fe4000fffe03f */
[----:B------:R-:W-:Y:S01]  /*1a850*/  UIADD3 UR19, -UR14, URZ, URZ ;  /* 0x0000003f0e137290 */ /* 0x000fe2000fffe13f */
[----:B------:R-:W-:Y:S01]  /*1a860*/  ULDC UR25, c[0x0][0x148] ;  /* 0x0000520000197ab9 */ /* 0x000fe20000000800 */
[----:B------:R-:W-:Y:S01]  /*1a870*/  ULDC UR22, c[0x0][0x648] ;  /* 0x0001920000167ab9 */ /* 0x000fe20000000800 */
[----:B------:R-:W-:Y:S01]  /*1a880*/  ULDC UR23, c[0x0][0x638] ;  /* 0x00018e0000177ab9 */ /* 0x000fe20000000800 */
        /* <DEDUP_REMOVED lines=14> */
.L_x_543:
[----:B------:R-:W-:Y:S01]  /*1a970*/  UISETP.NE.AND UP0, UPT, UR45, URZ, UPT ;  /* 0x0000003f2d00728c */ /* 0x000fe2000bf05270 */
[----:B------:R-:W-:Y:S01]  /*1a980*/  IMAD.MOV.U32 R0, RZ, RZ, 0x1 ;  /* 0x00000001ff007424 */ /* 0x000fe200078e00ff */
[----:B------:R-:W-:Y:S02]  /*1a990*/  USHF.R.U64 UR4, UR6, UR22, UR8 ;  /* 0x0000001606047299 */ /* 0x000fe40008001208 */
[----:B------:R-:W-:Y:S02]  /*1a9a0*/  ULOP3.LUT UR41, UR15, UR41, URZ, 0xc0, !UPT ;  /* 0x000000290f297292 */ /* 0x000fe4000f8ec03f */
[----:B------:R-:W-:Y:S02]  /*1a9b0*/  UIADD3 UR5, -UR4, URZ, URZ ;  /* 0x0000003f04057290 */ /* 0x000fe4000fffe13f */
[----:B------:R-:W-:Y:S02]  /*1a9c0*/  UIMAD UR41, UR24, UR4, UR41 ;  /* 0x00000004182972a4 */ /* 0x000fe4000f8e0229 */
[----:B------:R-:W-:-:S02]  /*1a9d0*/  ULOP3.LUT UR16, UR16, UR20, URZ, 0xc0, !UPT ;  /* 0x0000001410107292 */ /* 0x000fc4000f8ec03f */
[----:B------:R-:W-:Y:S02]  /*1a9e0*/  @UP0 UIMAD UR21, UR25, UR19, UR18 ;  /* 0x00000013191502a4 */ /* 0x000fe4000f8e0212 */
[----:B------:R-:W-:-:S03]  /*1a9f0*/  UIMAD UR4, UR5, UR23, UR17 ;  /* 0x00000017050472a4 */ /* 0x000fc6000f8e0211 */
[----:B------:R-:W-:Y:S01]  /*1aa00*/  ULDC UR5, c[0x0][0x610] ;  /* 0x0001840000057ab9 */ /* 0x000fe20000000800 */
[----:B------:R-:W-:Y:S02]  /*1aa10*/  UIMAD UR4, UR4, UR7, UR16 ;  /* 0x00000007040472a4 */ /* 0x000fe4000f8e0210 */
[----:B------:R-:W-:-:S04]  /*1aa20*/  UIMAD UR41, UR41, UR5, UR21 ;  /* 0x00000005292972a4 */ /* 0x000fc8000f8e0215 */
[----:B------:R-:W-:Y:S02]  /*1aa30*/  USEL UR42, UR4, UR41, !UP0 ;  /* 0x00000029042a7287 */ /* 0x000fe4000c000000 */
[----:B------:R-:W-:-:S12]  /*1aa40*/  USEL UR41, UR41, UR4, !UP0 ;  /* 0x0000000429297287 */ /* 0x000fd8000c000000 */
.L_x_541:
[----:B------:R-:W-:-:S13]  /*1aa50*/  LOP3.LUT P0, RZ, R0, 0xff, RZ, 0xc0, !PT ;  /* 0x000000ff00ff7812 */ /* 0x000fda000780c0ff */
[----:B------:R-:W-:Y:S05]  /*1aa60*/  @P0 BRA `(.L_x_544) ;  /* 0xfffffe6800340947 */ /* 0x000fea000383ffff */
[----:B------:R-:W-:Y:S05]  /*1aa70*/  EXIT ;  /* 0x000000000000794d */ /* 0x000fea0003800000 */
.L_x_7:
[----:B------:R-:W2:Y:S01]  /*1aa80*/  LDL R5, [R1+0x204] ;  /* 0x0002040001057983 */ /* 0x000ea20000100800 */
[----:B------:R-:W-:-:S03]  /*1aa90*/  ULDC.64 UR4, c[0x0][0x650] ;  /* 0x0001940000047ab9 */ /* 0x000fc60000000a00 */
[----:B------:R-:W3:Y:S01]  /*1aaa0*/  LDL R4, [R1+0x200] ;  /* 0x0002000001047983 */ /* 0x000ee20000100800 */
[----:B------:R-:W-:Y:S01]  /*1aab0*/  PRMT R0, RZ, 0x7610, R0 ;  /* 0x00007610ff007816 */ /* 0x000fe20000000000 */
[----:B------:R-:W-:Y:S01]  /*1aac0*/  IMAD.MOV.U32 R2, RZ, RZ, -0x1 ;  /* 0xffffffffff027424 */ /* 0x000fe200078e00ff */
[----:B------:R-:W-:Y:S01]  /*1aad0*/  MOV R3, 0xffffffff ;  /* 0xffffffff00037802 */ /* 0x000fe20000000f00 */
[----:B------:R-:W-:Y:S01]  /*1aae0*/  IMAD.MOV.U32 R11, RZ, RZ, -0x1 ;  /* 0xffffffffff0b7424 */ /* 0x000fe200078e00ff */
[----:B--2---:R-:W-:-:S04]  /*1aaf0*/  ISETP.GE.U32.AND P0, PT, R5, UR4, PT ;  /* 0x0000000405007c0c */ /* 0x004fc8000bf06070 */
[----:B---3--:R-:W-:-:S13]  /*1ab00*/  ISETP.GE.U32.AND.EX P0, PT, R4, UR5, PT, P0 ;  /* 0x0000000504007c0c */ /* 0x008fda000bf06100 */
        /* <DEDUP_REMOVED lines=21> */
.L_x_546:
[----:B------:R-:W-:Y:S01]  /*1ac60*/  USHF.R.U64 UR4, UR14, UR19, UR15 ;  /* 0x000000130e047299 */ /* 0x000fe2000800120f */
[----:B------:R-:W-:Y:S01]  /*1ac70*/  R2UR UR7, R4 ;  /* 0x00000000040772ca */ /* 0x000fe200000e0000 */
[----:B------:R-:W-:Y:S02]  /*1ac80*/  USHF.R.U32.HI UR5, URZ, UR19, UR15 ;  /* 0x000000133f057299 */ /* 0x000fe4000801160f */
[----:B------:R-:W-:Y:S01]  /*1ac90*/  UIADD3 UR13, UP0, URZ, -UR4, URZ ;  /* 0x800000043f0d7290 */ /* 0x000fe2000ff1e03f */
[----:B------:R-:W-:Y:S01]  /*1aca0*/  ULDC.64 UR14, c[0x0][0x620] ;  /* 0x00018800000e7ab9 */ /* 0x000fe20000000a00 */
[----:B------:R-:W-:Y:S02]  /*1acb0*/  UMOV UR6, UR20 ;  /* 0x0000001400067c82 */ /* 0x000fe40008000000 */
[----:B------:R-:W-:Y:S02]  /*1acc0*/  UIADD3.X UR5, URZ, ~UR5, URZ, UP0, !UPT ;  /* 0x800000053f057290 */ /* 0x000fe400087fe43f */
[----:B------:R-:W-:-:S02]  /*1acd0*/  UISETP.NE.AND UP1, UPT, UR45, URZ, UPT ;  /* 0x0000003f2d00728c */ /* 0x000fc4000bf25270 */
[----:B------:R-:W-:Y:S02]  /*1ace0*/  UIMAD UR5, UR5, UR14, URZ ;  /* 0x0000000e050572a4 */ /* 0x000fe4000f8e023f */
[----:B------:R-:W-:Y:S02]  /*1acf0*/  UIMAD.WIDE.U32 UR6, UR13, UR14, UR6 ;  /* 0x0000000e0d0672a5 */ /* 0x000fe4000f8e0006 */
[----:B------:R-:W-:Y:S01]  /*1ad00*/  UIMAD UR5, UR13, UR15, UR5 ;  /* 0x0000000f0d0572a4 */ /* 0x000fe2000f8e0205 */
[----:B------:R-:W-:Y:S02]  /*1ad10*/  ULDC UR14, c[0x0][0x608] ;  /* 0x00018200000e7ab9 */ /* 0x000fe40000000800 */
[----:B------:R-:W-:Y:S01]  /*1ad20*/  ULDC UR13, c[0x0][0x618] ;  /* 0x00018600000d7ab9 */ /* 0x000fe20000000800 */
[----:B------:R-:W-:Y:S01]  /*1ad30*/  UIADD3 UR5, UR7, UR5, URZ ;  /* 0x0000000507057290 */ /* 0x000fe2000fffe03f */
[----:B------:R-:W-:Y:S01]  /*1ad40*/  ULDC UR22, c[0x0][0x658] ;  /* 0x0001960000167ab9 */ /* 0x000fe20000000800 */
[----:B------:R-:W-:-:S02]  /*1ad50*/  @UP1 UIMAD UR8, UR11, UR12, UR10 ;  /* 0x0000000c0b0812a4 */ /* 0x000fc4000f8e020a */
[----:B------:R-:W-:Y:S02]  /*1ad60*/  USHF.R.U64 UR17, UR6, UR13, UR5 ;  /* 0x0000000d06117299 */ /* 0x000fe40008001205 */
[----:B------:R-:W-:Y:S01]  /*1ad70*/  USHF.R.U32.HI UR5, URZ, UR13, UR5 ;  /* 0x0000000d3f057299 */ /* 0x000fe20008011605 */
[----:B------:R-:W-:Y:S01]  /*1ad80*/  ULDC.64 UR6, c[0x0][0x640] ;  /* 0x0001900000067ab9 */ /* 0x000fe20000000a00 */
[----:B------:R-:W-:Y:S01]  /*1ad90*/  UMOV UR10, 0xffffffff ;  /* 0xffffffff000a7882 */ /* 0x000fe20000000000 */
[----:B------:R-:W-:Y:S01]  /*1ada0*/  ISETP.NE.U32.AND P0, PT, RZ, UR6, PT ;  /* 0x00000006ff007c0c */ /* 0x000fe2000bf05070 */
[----:B------:R-:W-:Y:S02]  /*1adb0*/  USHF.R.U64 UR18, UR17, UR14, UR5 ;  /* 0x0000000e11127299 */ /* 0x000fe40008001205 */
[----:B------:R-:W-:Y:S01]  /*1adc0*/  USHF.R.U32.HI UR5, URZ, UR14, UR5 ;  /* 0x0000000e3f057299 */ /* 0x000fe20008011605 */
[----:B------:R-:W-:Y:S01]  /*1add0*/  ISETP.NE.AND.EX P0, PT, RZ, UR7, PT, P0 ;  /* 0x00000007ff007c0c */ /* 0x000fe2000bf05300 */
[----:B------:R-:W-:-:S02]  /*1ade0*/  USHF.L.U32 UR11, UR10, UR22, URZ ;  /* 0x000000160a0b7299 */ /* 0x000fc4000800063f */
[----:B------:R-:W-:Y:S01]  /*1adf0*/  USHF.R.U64 UR19, UR18, UR22, UR5 ;  /* 0x0000001612137299 */ /* 0x000fe20008001205 */
[----:B------:R-:W-:Y:S01]  /*1ae00*/  ULDC UR20, c[0x0][0x600] ;  /* 0x0001800000147ab9 */ /* 0x000fe20000000800 */
[----:B------:R-:W-:Y:S02]  /*1ae10*/  USHF.R.U32.HI UR10, URZ, UR22, UR5 ;  /* 0x000000163f0a7299 */ /* 0x000fe40008011605 */
[----:B------:R-:W-:Y:S02]  /*1ae20*/  UIADD3 UR21, UR20, -0x1, URZ ;  /* 0xffffffff14157890 */ /* 0x000fe4000fffe03f */
[----:B------:R-:W-:Y:S01]  /*1ae30*/  ULOP3.LUT UR26, URZ, UR11, URZ, 0x33, !UPT ;  /* 0x0000000b3f1a7292 */ /* 0x000fe2000f8e333f */
        /* <DEDUP_REMOVED lines=17> */
.L_x_547:
[----:B------:R-:W-:Y:S01]  /*1af50*/  USHF.R.U64 UR6, UR5, UR23, UR10 ;  /* 0x0000001705067299 */ /* 0x000fe2000800120a */
[----:B------:R-:W-:Y:S01]  /*1af60*/  IMAD.MOV.U32 R0, RZ, RZ, 0x1 ;  /* 0x00000001ff007424 */ /* 0x000fe200078e00ff */
[----:B------:R-:W-:Y:S01]  /*1af70*/  USHF.L.U32 UR25, UR25, UR22, URZ ;  /* 0x0000001619197299 */ /* 0x000fe2000800063f */
[----:B------:R-:W-:Y:S01]  /*1af80*/  MOV R11, UR4 ;  /* 0x00000004000b7c02 */ /* 0x000fe20008000f00 */
[----:B------:R-:W-:Y:S02]  /*1af90*/  ULOP3.LUT UR5, UR18, UR26, URZ, 0xc0, !UPT ;  /* 0x0000001a12057292 */ /* 0x000fe4000f8ec03f */
[----:B------:R-:W-:Y:S02]  /*1afa0*/  UIADD3 UR7, -UR6, URZ, URZ ;  /* 0x0000003f06077290 */ /* 0x000fe4000fffe13f */
[----:B------:R-:W-:Y:S02]  /*1afb0*/  UIMAD UR6, UR25, UR6, UR5 ;  /* 0x00000006190672a4 */ /* 0x000fe4000f8e0205 */
[----:B------:R-:W-:-:S02]  /*1afc0*/  ULOP3.LUT UR17, UR17, UR21, URZ, 0xc0, !UPT ;  /* 0x0000001511117292 */ /* 0x000fc4000f8ec03f */
[----:B------:R-:W-:Y:S02]  /*1afd0*/  UIMAD UR5, UR7, UR24, UR19 ;  /* 0x00000018070572a4 */ /* 0x000fe4000f8e0213 */
[----:B------:R-:W-:Y:S01]  /*1afe0*/  UISETP.NE.AND UP0, UPT, UR45, URZ, UPT ;  /* 0x0000003f2d00728c */ /* 0x000fe2000bf05270 */
[----:B------:R-:W-:Y:S01]  /*1aff0*/  ULDC UR7, c[0x0][0x610] ;  /* 0x0001840000077ab9 */ /* 0x000fe20000000800 */
[----:B------:R-:W-:Y:S02]  /*1b000*/  UIMAD UR5, UR5, UR20, UR17 ;  /* 0x00000014050572a4 */ /* 0x000fe4000f8e0211 */
[----:B------:R-:W-:-:S04]  /*1b010*/  UIMAD UR8, UR6, UR7, UR8 ;  /* 0x00000007060872a4 */ /* 0x000fc8000f8e0208 */
[----:B------:R-:W-:Y:S02]  /*1b020*/  USEL UR6, UR5, UR8, !UP0 ;  /* 0x0000000805067287 */ /* 0x000fe4000c000000 */
[----:B------:R-:W-:-:S04]  /*1b030*/  USEL UR8, UR8, UR5, !UP0 ;  /* 0x0000000508087287 */ /* 0x000fc8000c000000 */
[----:B------:R-:W-:Y:S02]  /*1b040*/  IMAD.U32 R2, RZ, RZ, UR6 ;  /* 0x00000006ff027e24 */ /* 0x000fe4000f8e00ff */
[----:B------:R-:W-:-:S07]  /*1b050*/  IMAD.U32 R3, RZ, RZ, UR8 ;  /* 0x00000008ff037e24 */ /* 0x000fce000f8e00ff */
.L_x_545:
[----:B------:R-:W-:-:S08]  /*1b060*/  NOP ;  /* 0x0000000000007918 */ /* 0x000fd00000000000 */
[----:B0-----:R-:W0:-:S00]  /*1b070*/  USETMAXREG.DEALLOC.CTAPOOL 0x18 ;  /* 0x00000018000079c8 */ /* 0x001e0000080e0500 */
[----:B------:R-:W-:-:S13]  /*1b080*/  ISETP.NE.AND P0, PT, RZ, UR9, PT ;  /* 0x00000009ff007c0c */ /* 0x000fda000bf05270 */
[----:B------:R-:W-:Y:S05]  /*1b090*/  @P0 EXIT ;  /* 0x000000000000094d */ /* 0x000fea0003800000 */
[----:B0-----:R-:W-:Y:S01]  /*1b0a0*/  LOP3.LUT P0, RZ, R0, 0xff, RZ, 0xc0, !PT ;  /* 0x000000ff00ff7812 */ /* 0x001fe2000780c0ff */
[----:B------:R-:W-:Y:S01]  /*1b0b0*/  IMAD.MOV.U32 R0, RZ, RZ, 0x1 ;  /* 0x00000001ff007424 */ /* 0x000fe200078e00ff */
[----:B------:R-:W-:-:S11]  /*1b0c0*/  MOV R6, RZ ;  /* 0x000000ff00067202 */ /* 0x000fd60000000f00 */
[----:B------:R-:W-:Y:S05]  /*1b0d0*/  @!P0 BRA `(.L_x_548) ;  /* 0x0000000c00708947 */ /* 0x000fea0003800000 */
[----:B------:R-:W0:Y:S01]  /*1b0e0*/  LDC R0, c[0x0][0x28c] ;  /* 0x0000a300ff007b82 */ /* 0x000e220000000800 */
[----:B------:R-:W-:Y:S01]  /*1b0f0*/  ULDC UR5, c[0x0][0x658] ;  /* 0x0001960000057ab9 */ /* 0x000fe20000000800 */
[----:B------:R-:W-:Y:S01]  /*1b100*/  UMOV UR7, 0xffffffff ;  /* 0xffffffff00077882 */ /* 0x000fe20000000000 */
[----:B------:R-:W-:Y:S01]  /*1b110*/  ULDC UR6, c[0x0][0xc] ;  /* 0x0000030000067ab9 */ /* 0x000fe20000000800 */
[----:B------:R-:W-:Y:S01]  /*1b120*/  USHF.L.U32 UR9, UR7, UR5, URZ ;  /* 0x0000000507097299 */ /* 0x000fe2000800063f */
[----:B------:R-:W-:Y:S01]  /*1b130*/  BSSY B0, `(.L_x_548) ;  /* 0x00000d6000007945 */ /* 0x000fe20003800000 */
[----:B------:R-:W-:Y:S01]  /*1b140*/  UMOV UR8, 0x1 ;  /* 0x0000000100087882 */ /* 0x000fe20000000000 */
[----:B------:R-:W-:Y:S01]  /*1b150*/  ULDC UR7, c[0x0][0x10] ;  /* 0x0000040000077ab9 */ /* 0x000fe20000000800 */
[----:B------:R-:W1:Y:S01]  /*1b160*/  S2UR UR10, SR_CgaCtaId ;  /* 0x00000000000a79c3 */ /* 0x000e620000008800 */
[----:B------:R-:W-:Y:S01]  /*1b170*/  UIMAD.WIDE.U32 UR6, UR6, UR7, URZ ;  /* 0x00000007060672a5 */ /* 0x000fe2000f8e003f */
[----:B------:R-:W-:Y:S01]  /*1b180*/  IMAD.MOV.U32 R10, RZ, RZ, 0x1 ;  /* 0x00000001ff0a7424 */ /* 0x000fe200078e00ff */
[----:B------:R-:W-:Y:S01]  /*1b190*/  USHF.L.U32 UR5, UR8, UR5, URZ ;  /* 0x0000000508057299 */ /* 0x000fe2000800063f */
[----:B------:R-:W-:Y:S01]  /*1b1a0*/  MOV R6, RZ ;  /* 0x000000ff00067202 */ /* 0x000fe20000000f00 */
[----:B------:R-:W-:Y:S01]  /*1b1b0*/  ULDC UR4, c[0x0][0x600] ;  /* 0x0001800000047ab9 */ /* 0x000fe20000000800 */
[----:B------:R-:W-:Y:S01]  /*1b1c0*/  ULDC UR8, c[0x0][0x14] ;  /* 0x0000050000087ab9 */ /* 0x000fe20000000800 */
[----:B------:R-:W-:-:S02]  /*1b1d0*/  ULOP3.LUT UR21, UR40, 0x2, URZ, 0xfc, !UPT ;  /* 0x0000000228157892 */ /* 0x000fc4000f8efc3f */
[----:B------:R-:W-:Y:S02]  /*1b1e0*/  UIMAD.WIDE.U32 UR22, UR6, UR8, URZ ;  /* 0x00000008061672a5 */ /* 0x000fe4000f8e003f */
[----:B------:R-:W-:Y:S02]  /*1b1f0*/  UIMAD UR13, UR7, UR8, URZ ;  /* 0x00000008070d72a4 */ /* 0x000fe4000f8e023f */
[----:B------:R-:W-:Y:S02]  /*1b200*/  UIADD3 UR4, UR4, -0x1, URZ ;  /* 0xffffffff04047890 */ /* 0x000fe4000fffe03f */
[----:B------:R-:W-:Y:S01]  /*1b210*/  ULOP3.LUT UR18, URZ, UR9, URZ, 0x33, !UPT ;  /* 0x000000093f127292 */ /* 0x000fe2000f8e333f */
[----:B0-----:R-:W-:Y:S01]  /*1b220*/  VIADD R0, R0, 0x3f ;  /* 0x0000003f00007836 */ /* 0x001fe20000000000 */
[----:B------:R-:W-:Y:S01]  /*1b230*/  UIADD3 UR13, UR23, UR13, URZ ;  /* 0x0000000d170d7290 */ /* 0x000fe2000fffe03f */
[----:B------:R-:W-:-:S03]  /*1b240*/  ULDC.64 UR24, c[0x0][0x198] ;  /* 0x0000660000187ab9 */ /* 0x000fc60000000a00 */
[----:B------:R-:W-:Y:S01]  /*1b250*/  SHF.R.S32.HI R5, RZ, 0x1f, R0 ;  /* 0x0000001fff057819 */ /* 0x000fe20000011400 */
[----:B-1----:R-:W-:-:S03]  /*1b260*/  IMAD.U32 R8, RZ, RZ, UR10 ;  /* 0x0000000aff087e24 */ /* 0x002fc6000f8e00ff */
[----:B------:R-:W-:Y:S01]  /*1b270*/  LEA.HI R5, R5, R0, RZ, 0x6 ;  /* 0x0000000005057211 */ /* 0x000fe200078f30ff */
[----:B------:R-:W-:-:S03]  /*1b280*/  IMAD.MOV.U32 R0, RZ, RZ, 0x1 ;  /* 0x00000001ff007424 */ /* 0x000fc600078e00ff */
[----:B------:R-:W-:-:S05]  /*1b290*/  SHF.R.S32.HI R7, RZ, 0x6, R5 ;  /* 0x00000006ff077819 */ /* 0x000fca0000011405 */
[----:B------:R-:W-:-:S07]  /*1b2a0*/  VIADD R16, R7, 0x1 ;  /* 0x0000000107107836 */ /* 0x000fce0000000000 */
.L_x_559:
[----:B------:R-:W-:-:S03]  /*1b2b0*/  UMOV UR6, 0xffffffff ;  /* 0xffffffff00067882 */ /* 0x000fc60000000000 */
[----:B------:R-:W-:Y:S05]  /*1b2c0*/  BRA.DIV UR6, `(.L_x_549) ;  /* 0x0000000e06e07947 */ /* 0x000fea000b800000 */
[----:B------:R-:W-:-:S13]  /*1b2d0*/  ELECT P6, URZ, PT ;  /* 0x00000000003f782f */ /* 0x000fda00038c0000 */
.L_x_570:
[----:B------:R-:W0:Y:S01]  /*1b2e0*/  LDC R4, c[0x0][0x28c] ;  /* 0x0000a300ff047b82 */ /* 0x000e220000000800 */
[----:B------:R-:W-:Y:S01]  /*1b2f0*/  BSSY B1, `(.L_x_550) ;  /* 0x000003d000017945 */ /* 0x000fe20003800000 */
[----:B0-----:R-:W-:-:S13]  /*1b300*/  ISETP.LT.OR P6, PT, R4, 0x1, !P6 ;  /* 0x000000010400780c */ /* 0x001fda00077c1670 */
[----:B------:R-:W-:Y:S05]  /*1b310*/  @P6 BRA `(.L_x_551) ;  /* 0x0000000000e86947 */ /* 0x000fea0003800000 */
[----:B------:R-:W-:Y:S01]  /*1b320*/  IMAD R3, R3, 0x2, R8 ;  /* 0x0000000203037824 */ /* 0x000fe200078e0208 */
[----:B------:R-:W-:Y:S01]  /*1b330*/  SHF.L.U32 R2, R2, 0x8, RZ ;  /* 0x0000000802027819 */ /* 0x000fe200000006ff */
[----:B------:R-:W-:Y:S02]  /*1b340*/  IMAD.MOV.U32 R13, RZ, RZ, RZ ;  /* 0x000000ffff0d7224 */ /* 0x000fe400078e00ff */
[----:B------:R-:W-:Y:S01]  /*1b350*/  IMAD.SHL.U32 R5, R3, 0x80, RZ ;  /* 0x0000008003057824 */ /* 0x000fe200078e00ff */
[----:B------:R-:W-:Y:S01]  /*1b360*/  MOV R3, R0 ;  /* 0x0000000000037202 */ /* 0x000fe20000000f00 */
[----:B------:R-:W-:Y:S02]  /*1b370*/  IMAD.MOV.U32 R4, RZ, RZ, R16 ;  /* 0x000000ffff047224 */ /* 0x000fe400078e0010 */
[----:B------:R-:W-:-:S07]  /*1b380*/  IMAD.MOV.U32 R12, RZ, RZ, R6 ;  /* 0x000000ffff0c7224 */ /* 0x000fce00078e0006 */
.L_x_554:
[----:B------:R-:W0:Y:S01]  /*1b390*/  S2UR UR6, SR_CgaCtaId ;  /* 0x00000000000679c3 */ /* 0x000e220000008800 */
[----:B------:R-:W-:Y:S02]  /*1b3a0*/  MOV R9, 0x400 ;  /* 0x0000040000097802 */ /* 0x000fe40000000f00 */
[----:B------:R-:W-:Y:S01]  /*1b3b0*/  SHF.L.U32 R14, R3, 0x1f, RZ ;  /* 0x0000001f030e7819 */ /* 0x000fe200000006ff */
[----:B0-----:R-:W-:-:S05]  /*1b3c0*/  IMAD.U32 R8, RZ, RZ, UR6 ;  /* 0x00000006ff087e24 */ /* 0x001fca000f8e00ff */
[----:B------:R-:W-:-:S05]  /*1b3d0*/  LEA R9, R8, R9, 0x18 ;  /* 0x0000000908097211 */ /* 0x000fca00078ec0ff */
[----:B------:R-:W-:-:S04]  /*1b3e0*/  IMAD R15, R12, 0x8, R9 ;  /* 0x000000080c0f7824 */ /* 0x000fc800078e0209 */
[----:B------:R-:W0:Y:S02]  /*1b3f0*/  SYNCS.PHASECHK.TRANS64.TRYWAIT P0, [R15+URZ+0x20], R14 ;  /* 0x0000200e0f0075a7 */ /* 0x000e24000800017f */
[----:B0-----:R-:W-:Y:S05]  /*1b400*/  @!P0 BRA `(.L_x_552) ;  /* 0x0000000c00b08947 */ /* 0x001fea0003800000 */
.L_x_571:
[----:B------:R-:W1:Y:S01]  /*1b410*/  S2R R17, SR_TID.X ;  /* 0x0000000000117919 */ /* 0x000e620000002100 */
[----:B------:R-:W-:-:S04]  /*1b420*/  UPRMT UR6, UR21, 0x9910, URZ ;  /* 0x0000991015067896 */ /* 0x000fc8000800003f */
[----:B------:R-:W-:Y:S01]  /*1b430*/  UISETP.NE.AND UP0, UPT, UR6, 0x2, UPT ;  /* 0x000000020600788c */ /* 0x000fe2000bf05270 */
[----:B-1----:R-:W-:-:S13]  /*1b440*/  LOP3.LUT P0, RZ, R17, 0x7f, RZ, 0xc0, !PT ;  /* 0x0000007f11ff7812 */ /* 0x002fda000780c0ff */
[----:B0-----:R-:W0:Y:S02]  /*1b450*/  @!P0 LDC R14, c[0x0][0x500] ;  /* 0x00014000ff0e8b82 */ /* 0x001e240000000800 */
[----:B0-----:R0:W-:Y:S01]  /*1b460*/  @!P0 SYNCS.ARRIVE.TRANS64 RZ, [R15+URZ], R14 ;  /* 0x0000000e0fff89a7 */ /* 0x0011e2000800003f */
[----:B------:R-:W-:-:S13]  /*1b470*/  PLOP3.LUT P0, PT, PT, PT, UP0, 0x80, 0x0 ;  /* 0x000000000000781c */ /* 0x000fda0003f0f008 */
[----:B0-----:R-:W-:Y:S05]  /*1b480*/  @P0 BRA `(.L_x_553) ;  /* 0x0000000000040947 */ /* 0x001fea0003800000 */
[----:B------:R-:W-:Y:S01]  /*1b490*/  BPT.TRAP 0x1 ;  /* 0x000000040000795c */ /* 0x000fe20000300000 */
.L_x_553:
[----:B------:R-:W-:Y:S01]  /*1b4a0*/  LEA R14, R12, R8, 0x1 ;  /* 0x000000080c0e7211 */ /* 0x000fe200078e08ff */
[----:B------:R-:W-:Y:S01]  /*1b4b0*/  VIADD R4, R4, 0xffffffff ;  /* 0xffffffff04047836 */ /* 0x000fe20000000000 */
[----:B------:R-:W-:Y:S01]  /*1b4c0*/  R2UR UR9, R15 ;  /* 0x000000000f0972ca */ /* 0x000fe200000e0000 */
[----:B------:R-:W-:Y:S01]  /*1b4d0*/  UIADD3 UR6, UP0, UR24, 0xf0, URZ ;  /* 0x000000f018067890 */ /* 0x000fe2000ff1e03f */
[----:B------:R-:W-:Y:S01]  /*1b4e0*/  R2UR UR11, R5 ;  /* 0x00000000050b72ca */ /* 0x000fe200000e0000 */
[----:B------:R-:W-:Y:S01]  /*1b4f0*/  IMAD.SHL.U32 R14, R14, 0x2000, RZ ;  /* 0x000020000e0e7824 */ /* 0x000fe200078e00ff */
[----:B------:R-:W-:Y:S01]  /*1b500*/  R2UR UR10, R13 ;  /* 0x000000000d0a72ca */ /* 0x000fe200000e0000 */
[----:B------:R-:W-:Y:S01]  /*1b510*/  UIADD3 UR26, UP1, UR24, 0x1f0, URZ ;  /* 0x000001f0181a7890 */ /* 0x000fe2000ff3e03f */
[----:B------:R-:W-:Y:S01]  /*1b520*/  R2UR UR12, R11 ;  /* 0x000000000b0c72ca */ /* 0x000fe200000e0000 */
[--C-:B------:R-:W-:Y:S01]  /*1b530*/  IMAD R14, R14, 0x2, R9.reuse ;  /* 0x000000020e0e7824 */ /* 0x100fe200078e0209 */
[----:B------:R-:W-:Y:S01]  /*1b540*/  R2UR UR19, R2 ;  /* 0x00000000021372ca */ /* 0x000fe200000e0000 */
[----:B------:R-:W-:Y:S01]  /*1b550*/  IMAD R9, R12, 0x8000, R9 ;  /* 0x000080000c097824 */ /* 0x000fe200078e0209 */
[----:B------:R-:W-:Y:S01]  /*1b560*/  ISETP.GT.AND P1, PT, R4, 0x1, PT ;  /* 0x000000010400780c */ /* 0x000fe20003f24270 */
[----:B------:R-:W-:Y:S01]  /*1b570*/  UIADD3.X UR27, URZ, UR25, URZ, UP1, !UPT ;  /* 0x000000193f1b7290 */ /* 0x000fe20008ffe43f */
[----:B------:R-:W-:Y:S01]  /*1b580*/  R2UR UR7, R14 ;  /* 0x000000000e0772ca */ /* 0x000fe200000e0000 */
[----:B------:R-:W-:Y:S01]  /*1b590*/  UMOV UR20, 0x30000 ;  /* 0x0003000000147882 */ /* 0x000fe20000000000 */
[----:B------:R-:W-:Y:S01]  /*1b5a0*/  R2UR UR8, R9 ;  /* 0x00000000090872ca */ /* 0x000fe200000e0000 */
[----:B------:R-:W-:Y:S01]  /*1b5b0*/  UMOV UR14, 0x0 ;  /* 0x00000000000e7882 */ /* 0x000fe20000000000 */
[----:B------:R-:W-:Y:S01]  /*1b5c0*/  IADD3 R12, R12, 0x1, RZ ;  /* 0x000000010c0c7810 */ /* 0x000fe20007ffe0ff */
[----:B------:R-:W-:Y:S01]  /*1b5d0*/  UMOV UR15, 0x10000000 ;  /* 0x10000000000f7882 */ /* 0x000fe20000000000 */
[----:B------:R-:W-:-:S02]  /*1b5e0*/  VIADD R13, R13, 0x40 ;  /* 0x000000400d0d7836 */ /* 0x000fc40000000000 */
[----:B------:R-:W-:-:S04]  /*1b5f0*/  ISETP.NE.AND P0, PT, R12, 0x4, PT ;  /* 0x000000040c00780c */ /* 0x000fc80003f05270 */
[----:B------:R-:W-:Y:S01]  /*1b600*/  SEL R14, RZ, 0x1, P0 ;  /* 0x00000001ff0e7807 */ /* 0x000fe20000000000 */
[----:B------:R-:W-:Y:S01]  /*1b610*/  UIADD3 UR16, UR7, 0x100, URZ ;  /* 0x0000010007107890 */ /* 0x000fe2000fffe03f */
[----:B------:R-:W-:Y:S01]  /*1b620*/  SEL R12, R12, RZ, P0 ;  /* 0x000000ff0c0c7207 */ /* 0x000fe20000000000 */
[----:B------:R-:W-:Y:S01]  /*1b630*/  UIADD3.X UR7, URZ, UR25, URZ, UP0, !UPT ;  /* 0x000000193f077290 */ /* 0x000fe200087fe43f */
[----:B------:R-:W-:Y:S01]  /*1b640*/  LOP3.LUT R3, R3, R14, RZ, 0x3c, !PT ;  /* 0x0000000e03037212 */ /* 0x000fe200078e3cff */
[----:B------:R-:W-:-:S03]  /*1b650*/  UIADD3 UR17, UR8, 0x20100, URZ ;  /* 0x0002010008117890 */ /* 0x000fc6000fffe03f */
[----:B------:R-:W-:-:S04]  /*1b660*/  UMOV UR8, UR16 ;  /* 0x0000001000087c82 */ /* 0x000fc80008000000 */
[----:B------:R0:W-:Y:S02]  /*1b670*/  UTMALDG.3D.MULTICAST [UR8], [UR6], UR20, desc[UR14] ;  /* 0x00000e08060073b4 */ /* 0x0001e40008011814 */
[----:B0-----:R-:W-:Y:S01]  /*1b680*/  UMOV UR8, UR17 ;  /* 0x0000001100087c82 */ /* 0x001fe20008000000 */
[----:B------:R-:W-:Y:S02]  /*1b690*/  UMOV UR11, UR19 ;  /* 0x00000013000b7c82 */ /* 0x000fe40008000000 */
[----:B------:R0:W-:Y:S02]  /*1b6a0*/  UTMALDG.3D [UR8], [UR26], desc[UR14] ;  /* 0x00000e081a0075b4 */ /* 0x0001e40008011000 */
[----:B0-----:R-:W-:Y:S05]  /*1b6b0*/  @P1 BRA `(.L_x_554) ;  /* 0xfffffffc00341947 */ /* 0x001fea000383ffff */
.L_x_551:
[----:B------:R-:W-:Y:S05]  /*1b6c0*/  BSYNC B1 ;  /* 0x0000000000017941 */ /* 0x000fea0003800000 */
.L_x_550:
[----:B------:R-:W2:Y:S01]  /*1b6d0*/  LDL.LU R15, [R1+0x200] ;  /* 0x00020000010f7983 */ /* 0x000ea20000300800 */
[----:B------:R-:W-:Y:S01]  /*1b6e0*/  LOP3.LUT P2, RZ, R10, 0xff, RZ, 0xc0, !PT ;  /* 0x000000ff0aff7812 */ /* 0x000fe2000784c0ff */
[C---:B------:R-:W-:Y:S01]  /*1b6f0*/  IMAD.IADD R6, R7.reuse, 0x1, R6 ;  /* 0x0000000107067824 */ /* 0x040fe200078e0206 */
[----:B------:R-:W-:Y:S01]  /*1b700*/  ULDC.64 UR6, c[0x0][0x650] ;  /* 0x0001940000067ab9 */ /* 0x000fe20000000a00 */
[----:B------:R-:W3:Y:S01]  /*1b710*/  LDL.LU R14, [R1+0x204] ;  /* 0x00020400010e7983 */ /* 0x000ee20000300800 */
[----:B------:R-:W-:Y:S01]  /*1b720*/  BSSY B1, `(.L_x_555) ;  /* 0x0000074000017945 */ /* 0x000fe20003800000 */
[----:B------:R-:W-:Y:S01]  /*1b730*/  IMAD.MOV.U32 R11, RZ, RZ, -0x1 ;  /* 0xffffffffff0b7424 */ /* 0x000fe200078e00ff */
[----:B------:R-:W-:Y:S02]  /*1b740*/  ISETP.GT.U32.AND P0, PT, R6, 0x3, PT ;  /* 0x000000030600780c */ /* 0x000fe40003f04070 */
[----:B------:R-:W-:Y:S02]  /*1b750*/  SHF.R.U32.HI R2, RZ, 0x2, R6 ;  /* 0x00000002ff027819 */ /* 0x000fe40000011606 */
[----:B------:R-:W-:-:S02]  /*1b760*/  ISETP.LT.U32.AND P0, PT, R7, 0x4, P0 ;  /* 0x000000040700780c */ /* 0x000fc40000701070 */
[----:B------:R-:W-:Y:S01]  /*1b770*/  LOP3.LUT R2, R2, 0x1, RZ, 0xc0, !PT ;  /* 0x0000000102027812 */ /* 0x000fe200078ec0ff */
[----:B------:R-:W0:Y:S01]  /*1b780*/  @P2 S2R R8, SR_CgaCtaId ;  /* 0x0000000000082919 */ /* 0x000e220000008800 */
[----:B------:R-:W-:Y:S02]  /*1b790*/  @P2 MOV R3, 0x400 ;  /* 0x0000040000032802 */ /* 0x000fe40000000f00 */
[----:B------:R-:W-:Y:S02]  /*1b7a0*/  ISETP.NE.U32.AND P1, PT, R2, 0x1, PT ;  /* 0x000000010200780c */ /* 0x000fe40003f25070 */
[----:B------:R-:W-:Y:S02]  /*1b7b0*/  LOP3.LUT R6, R6, 0x3, RZ, 0xc0, !PT ;  /* 0x0000000306067812 */ /* 0x000fe400078ec0ff */
[----:B------:R-:W-:Y:S02]  /*1b7c0*/  ISETP.GT.U32.AND P1, PT, R7, 0x3, !P1 ;  /* 0x000000030700780c */ /* 0x000fe40004f24070 */
[----:B------:R-:W-:-:S02]  /*1b7d0*/  PRMT R4, RZ, 0x7610, R4 ;  /* 0x00007610ff047816 */ /* 0x000fc40000000004 */
[----:B------:R-:W-:Y:S02]  /*1b7e0*/  SEL R2, RZ, 0x1, !P1 ;  /* 0x00000001ff027807 */ /* 0x000fe40004800000 */
[----:B------:R-:W-:Y:S02]  /*1b7f0*/  PRMT R10, RZ, 0x7610, R10 ;  /* 0x00007610ff0a7816 */ /* 0x000fe4000000000a */
[----:B0-----:R-:W-:-:S04]  /*1b800*/  @P2 LEA R3, R8, R3, 0x18 ;  /* 0x0000000308032211 */ /* 0x001fc800078ec0ff */
[----:B------:R0:W-:Y:S02]  /*1b810*/  @P2 SYNCS.ARRIVE.TRANS64.A1T0 RZ, [R3+URZ+0x58], RZ ;  /* 0x000058ff03ff29a7 */ /* 0x0001e4000810003f */
[----:B0-----:R-:W-:-:S04]  /*1b820*/  SEL R3, RZ, 0x1, !P0 ;  /* 0x00000001ff037807 */ /* 0x001fc80004000000 */
[----:B------:R-:W-:Y:S01]  /*1b830*/  LOP3.LUT R0, R2, R0, R3, 0x96, !PT ;  /* 0x0000000002007212 */ /* 0x000fe200078e9603 */
[----:B------:R-:W-:Y:S01]  /*1b840*/  IMAD.MOV.U32 R2, RZ, RZ, -0x1 ;  /* 0xffffffffff027424 */ /* 0x000fe200078e00ff */
[----:B------:R-:W-:Y:S02]  /*1b850*/  MOV R3, 0xffffffff ;  /* 0xffffffff00037802 */ /* 0x000fe40000000f00 */
[----:B---3--:R-:W-:-:S04]  /*1b860*/  IADD3 R14, P0, R14, UR22, RZ ;  /* 0x000000160e0e7c10 */ /* 0x008fc8000ff1e0ff */
[----:B--2---:R-:W-:Y:S01]  /*1b870*/  IADD3.X R15, R15, UR13, RZ, P0, !PT ;  /* 0x0000000d0f0f7c10 */ /* 0x004fe200087fe4ff */
[----:B------:R0:W-:Y:S01]  /*1b880*/  STL [R1+0x204], R14 ;  /* 0x0002040e01007387 */ /* 0x0001e20000100800 */
[----:B------:R-:W-:-:S03]  /*1b890*/  ISETP.GE.U32.AND P0, PT, R14, UR6, PT ;  /* 0x000000060e007c0c */ /* 0x000fc6000bf06070 */
[----:B------:R0:W-:Y:S01]  /*1b8a0*/  STL [R1+0x200], R15 ;  /* 0x0002000f01007387 */ /* 0x0001e20000100800 */
[----:B------:R-:W-:-:S13]  /*1b8b0*/  ISETP.GE.U32.AND.EX P0, PT, R15, UR7, PT, P0 ;  /* 0x000000070f007c0c */ /* 0x000fda000bf06100 */
[----:B0-----:R-:W-:Y:S05]  /*1b8c0*/  @P0 BRA `(.L_x_556) ;  /* 0x0000000400640947 */ /* 0x001fea0003800000 */
[----:B------:R-:W0:Y:S01]  /*1b8d0*/  S2R R9, SR_CTAID.X ;  /* 0x0000000000097919 */ /* 0x000e220000002500 */
[----:B------:R-:W-:Y:S01]  /*1b8e0*/  ULDC UR6, c[0x0][0x150] ;  /* 0x0000540000067ab9 */ /* 0x000fe20000000800 */
[----:B------:R-:W1:Y:S01]  /*1b8f0*/  LDC R4, c[0x0][0x144] ;  /* 0x00005100ff047b82 */ /* 0x000e620000000800 */
[----:B------:R-:W-:Y:S01]  /*1b900*/  UISETP.NE.AND UP0, UPT, UR45, URZ, UPT ;  /* 0x0000003f2d00728c */ /* 0x000fe2000bf05270 */
[----:B------:R-:W2:Y:S01]  /*1b910*/  S2R R2, SR_CTAID.Y ;  /* 0x0000000000027919 */ /* 0x000ea20000002600 */
[----:B------:R-:W-:-:S04]  /*1b920*/  ULDC UR9, c[0x0][0x630] ;  /* 0x00018c0000097ab9 */ /* 0x000fc80000000800 */
[----:B------:R-:W-:Y:S01]  /*1b930*/  PLOP3.LUT P0, PT, PT, PT, UP0, 0x80, 0x0 ;  /* 0x000000000000781c */ /* 0x000fe20003f0f008 */
[----:B------:R-:W3:Y:S01]  /*1b940*/  LDC R13, c[0x0][0x148] ;  /* 0x00005200ff0d7b82 */ /* 0x000ee20000000800 */
[----:B0-----:R-:W-:Y:S02]  /*1b950*/  I2FP.F32.U32 R3, R9 ;  /* 0x0000000900037245 */ /* 0x001fe40000201000 */
[----:B--2---:R-:W-:-:S03]  /*1b960*/  I2FP.F32.U32 R5, R2 ;  /* 0x0000000200057245 */ /* 0x004fc60000201000 */
[----:B------:R-:W-:Y:S01]  /*1b970*/  FMUL R3, R3, UR6 ;  /* 0x0000000603037c20 */ /* 0x000fe20008400000 */
[----:B------:R-:W-:Y:S02]  /*1b980*/  ULDC UR6, c[0x0][0x154] ;  /* 0x0000550000067ab9 */ /* 0x000fe40000000800 */
[----:B------:R-:W-:Y:S01]  /*1b990*/  FMUL R11, R5, UR6 ;  /* 0x00000006050b7c20 */ /* 0x000fe20008400000 */
[----:B------:R-:W-:Y:S02]  /*1b9a0*/  ULDC.64 UR6, c[0x0][0x628] ;  /* 0x00018a0000067ab9 */ /* 0x000fe40000000a00 */
[----:B------:R-:W0:Y:S08]  /*1b9b0*/  F2I.U32.TRUNC.NTZ R3, R3 ;  /* 0x0000000300037305 */ /* 0x000e30000020f000 */
[----:B------:R-:W2:Y:S01]  /*1b9c0*/  F2I.U32.TRUNC.NTZ R11, R11 ;  /* 0x0000000b000b7305 */ /* 0x000ea2000020f000 */
[----:B0-----:R-:W-:-:S02]  /*1b9d0*/  IMAD.MOV R5, RZ, RZ, -R3 ;  /* 0x000000ffff057224 */ /* 0x001fc400078e0a03 */
[----:B------:R-:W-:Y:S02]  /*1b9e0*/  IMAD.MOV.U32 R3, RZ, RZ, R15 ;  /* 0x000000ffff037224 */ /* 0x000fe400078e000f */
[----:B-1----:R-:W-:Y:S01]  /*1b9f0*/  IMAD R9, R4, R5, R9 ;  /* 0x0000000504097224 */ /* 0x002fe200078e0209 */
[----:B--2---:R-:W-:-:S05]  /*1ba00*/  IADD3 R4, -R11, RZ, RZ ;  /* 0x000000ff0b047210 */ /* 0x004fca0007ffe1ff */
[----:B---3--:R-:W-:Y:S01]  /*1ba10*/  @P0 IMAD R9, R13, R4, R2 ;  /* 0x000000040d090224 */ /* 0x008fe200078e0202 */
[----:B------:R-:W-:Y:S01]  /*1ba20*/  ISETP.NE.U32.AND P0, PT, RZ, UR6, PT ;  /* 0x00000006ff007c0c */ /* 0x000fe2000bf05070 */
[----:B------:R-:W-:-:S03]  /*1ba30*/  IMAD.MOV.U32 R2, RZ, RZ, R14 ;  /* 0x000000ffff027224 */ /* 0x000fc600078e000e */
[----:B------:R-:W-:-:S13]  /*1ba40*/  ISETP.NE.AND.EX P0, PT, RZ, UR7, PT, P0 ;  /* 0x00000007ff007c0c */ /* 0x000fda000bf05300 */
[----:B------:R-:W-:Y:S05]  /*1ba50*/  @!P0 BRA `(.L_x_557) ;  /* 0x0000000000288947 */ /* 0x000fea0003800000 */
[----:B------:R-:W-:Y:S02]  /*1ba60*/  ULDC UR8, c[0x0][0x634] ;  /* 0x00018d0000087ab9 */ /* 0x000fe40000000800 */
[----:B------:R-:W-:-:S05]  /*1ba70*/  IADD3 R3, P0, R14, UR8, RZ ;  /* 0x000000080e037c10 */ /* 0x000fca000ff1e0ff */
[----:B------:R-:W-:-:S04]  /*1ba80*/  IMAD.X R11, RZ, RZ, R15, P0 ;  /* 0x000000ffff0b7224 */ /* 0x000fc800000e060f */
[----:B------:R-:W-:-:S04]  /*1ba90*/  IMAD.WIDE.U32 R4, R11, UR6, RZ ;  /* 0x000000060b047c25 */ /* 0x000fc8000f8e00ff */
[----:B------:R-:W-:-:S04]  /*1baa0*/  IMAD.WIDE.U32 R4, P0, R3, UR7, R4 ;  /* 0x0000000703047c25 */ /* 0x000fc8000f800004 */
[----:B------:R-:W-:-:S04]  /*1bab0*/  IMAD.WIDE.U32 R2, R3, UR6, RZ ;  /* 0x0000000603027c25 */ /* 0x000fc8000f8e00ff */
[----:B------:R-:W-:Y:S01]  /*1bac0*/  IMAD.MOV.U32 R2, RZ, RZ, R5 ;  /* 0x000000ffff027224 */ /* 0x000fe200078e0005 */
[----:B------:R-:W-:Y:S02]  /*1bad0*/  IADD3 RZ, P1, R3, R4, RZ ;  /* 0x0000000403ff7210 */ /* 0x000fe40007f3e0ff */
[----:B------:R-:W-:-:S03]  /*1bae0*/  IADD3.X R3, RZ, RZ, RZ, P0, !PT ;  /* 0x000000ffff037210 */ /* 0x000fc600007fe4ff */
[----:B------:R-:W-:-:S08]  /*1baf0*/  IMAD.WIDE.U32.X R2, R11, UR7, R2, P1 ;  /* 0x000000070b027c25 */ /* 0x000fd000088e0402 */
.L_x_557:
[--C-:B------:R-:W-:Y:S01]  /*1bb00*/  SHF.R.U64 R11, R2, UR9, R3.reuse ;  /* 0x00000009020b7c19 */ /* 0x100fe20008001203 */
[----:B------:R-:W-:Y:S01]  /*1bb10*/  ULDC.64 UR6, c[0x0][0x620] ;  /* 0x0001880000067ab9 */ /* 0x000fe20000000a00 */
[----:B------:R-:W-:Y:S01]  /*1bb20*/  SHF.R.U32.HI R2, RZ, UR9, R3 ;  /* 0x00000009ff027c19 */ /* 0x000fe20008011603 */
[----:B------:R-:W-:Y:S01]  /*1bb30*/  ULDC.64 UR8, c[0x0][0x640] ;  /* 0x0001900000087ab9 */ /* 0x000fe20000000a00 */
[----:B------:R-:W-:Y:S02]  /*1bb40*/  IADD3 R13, P0, RZ, -R11, RZ ;  /* 0x8000000bff0d7210 */ /* 0x000fe40007f1e0ff */
[----:B------:R-:W-:-:S03]  /*1bb50*/  MOV R3, R15 ;  /* 0x0000000f00037202 */ /* 0x000fc60000000f00 */
[----:B------:R-:W-:Y:S01]  /*1bb60*/  IMAD.X R2, RZ, RZ, ~R2, P0 ;  /* 0x000000ffff027224 */ /* 0x000fe200000e0e02 */
[----:B------:R-:W-:-:S03]  /*1bb70*/  ISETP.NE.U32.AND P0, PT, RZ, UR8, PT ;  /* 0x00000008ff007c0c */ /* 0x000fc6000bf05070 */
[----:B------:R-:W-:Y:S01]  /*1bb80*/  IMAD R2, R2, UR6, RZ ;  /* 0x0000000602027c24 */ /* 0x000fe2000f8e02ff */
[----:B------:R-:W-:-:S03]  /*1bb90*/  ISETP.NE.AND.EX P0, PT, RZ, UR9, PT, P0 ;  /* 0x00000009ff007c0c */ /* 0x000fc6000bf05300 */
[----:B------:R-:W-:Y:S02]  /*1bba0*/  IMAD R5, R13, UR7, R2 ;  /* 0x000000070d057c24 */ /* 0x000fe4000f8e0202 */
[----:B------:R-:W-:-:S04]  /*1bbb0*/  IMAD.MOV.U32 R2, RZ, RZ, R14 ;  /* 0x000000ffff027224 */ /* 0x000fc800078e000e */
[----:B------:R-:W-:Y:S01]  /*1bbc0*/  IMAD.WIDE.U32 R2, R13, UR6, R2 ;  /* 0x000000060d027c25 */ /* 0x000fe2000f8e0002 */
[----:B------:R-:W-:-:S03]  /*1bbd0*/  ULDC UR6, c[0x0][0x618] ;  /* 0x0001860000067ab9 */ /* 0x000fc60000000800 */
[----:B------:R-:W-:-:S05]  /*1bbe0*/  IMAD.IADD R3, R3, 0x1, R5 ;  /* 0x0000000103037824 */ /* 0x000fca00078e0205 */
[--C-:B------:R-:W-:Y:S02]  /*1bbf0*/  SHF.R.U64 R12, R2, UR6, R3.reuse ;  /* 0x00000006020c7c19 */ /* 0x100fe40008001203 */
[----:B------:R-:W-:Y:S01]  /*1bc00*/  SHF.R.U32.HI R3, RZ, UR6, R3 ;  /* 0x00000006ff037c19 */ /* 0x000fe20008011603 */
[----:B------:R-:W-:-:S03]  /*1bc10*/  ULDC UR6, c[0x0][0x608] ;  /* 0x0001820000067ab9 */ /* 0x000fc60000000800 */
[--C-:B------:R-:W-:Y:S02]  /*1bc20*/  SHF.R.U64 R13, R12, UR6, R3.reuse ;  /* 0x000000060c0d7c19 */ /* 0x100fe40008001203 */
[----:B------:R-:W-:Y:S01]  /*1bc30*/  SHF.R.U32.HI R2, RZ, UR6, R3 ;  /* 0x00000006ff027c19 */ /* 0x000fe20008011603 */
[----:B------:R-:W-:-:S03]  /*1bc40*/  ULDC UR6, c[0x0][0x658] ;  /* 0x0001960000067ab9 */ /* 0x000fc60000000800 */
[--C-:B------:R-:W-:Y:S02]  /*1bc50*/  SHF.R.U64 R14, R13, UR6, R2.reuse ;  /* 0x000000060d0e7c19 */ /* 0x100fe40008001202 */
[----:B------:R-:W-:-:S03]  /*1bc60*/  SHF.R.U32.HI R15, RZ, UR6, R2 ;  /* 0x00000006ff0f7c19 */ /* 0x000fc60008011602 */
[----:B------:R-:W-:Y:S02]  /*1bc70*/  IMAD.MOV.U32 R2, RZ, RZ, R14 ;  /* 0x000000ffff027224 */ /* 0x000fe400078e000e */
[----:B------:R-:W-:Y:S01]  /*1bc80*/  IMAD.MOV.U32 R3, RZ, RZ, R15 ;  /* 0x000000ffff037224 */ /* 0x000fe200078e000f */
[----:B------:R-:W-:Y:S06]  /*1bc90*/  @!P0 BRA `(.L_x_558) ;  /* 0x0000000000288947 */ /* 0x000fec0003800000 */
[----:B------:R-:W-:Y:S02]  /*1bca0*/  ULDC UR6, c[0x0][0x64c] ;  /* 0x0001930000067ab9 */ /* 0x000fe40000000800 */
[----:B------:R-:W-:-:S04]  /*1bcb0*/  IADD3 R3, P0, R14, UR6, RZ ;  /* 0x000000060e037c10 */ /* 0x000fc8000ff1e0ff */
[----:B------:R-:W-:-:S05]  /*1bcc0*/  IADD3.X R15, RZ, R15, RZ, P0, !PT ;  /* 0x0000000fff0f7210 */ /* 0x000fca00007fe4ff */
[----:B------:R-:W-:-:S04]  /*1bcd0*/  IMAD.WIDE.U32 R4, R15, UR8, RZ ;  /* 0x000000080f047c25 */ /* 0x000fc8000f8e00ff */
[----:B------:R-:W-:-:S04]  /*1bce0*/  IMAD.WIDE.U32 R4, P0, R3, UR9, R4 ;  /* 0x0000000903047c25 */ /* 0x000fc8000f800004 */
[----:B------:R-:W-:-:S04]  /*1bcf0*/  IMAD.WIDE.U32 R2, R3, UR8, RZ ;  /* 0x0000000803027c25 */ /* 0x000fc8000f8e00ff */
[----:B------:R-:W-:Y:S01]  /*1bd00*/  IMAD.MOV.U32 R2, RZ, RZ, R5 ;  /* 0x000000ffff027224 */ /* 0x000fe200078e0005 */
[----:B------:R-:W-:Y:S01]  /*1bd10*/  IADD3 RZ, P1, R3, R4, RZ ;  /* 0x0000000403ff7210 */ /* 0x000fe20007f3e0ff */
[----:B------:R-:W-:-:S04]  /*1bd20*/  IMAD.X R3, RZ, RZ, RZ, P0 ;  /* 0x000000ffff037224 */ /* 0x000fc800000e06ff */
[----:B------:R-:W-:-:S08]  /*1bd30*/  IMAD.WIDE.U32.X R2, R15, UR9, R2, P1 ;  /* 0x000000090f027c25 */ /* 0x000fd000088e0402 */
.L_x_558:
[----:B------:R-:W-:Y:S01]  /*1bd40*/  ULDC UR6, c[0x0][0x648] ;  /* 0x0001920000067ab9 */ /* 0x000fe20000000800 */
[----:B------:R-:W-:Y:S01]  /*1bd50*/  LOP3.LUT R13, R13, UR18, RZ, 0xc0, !PT ;  /* 0x000000120d0d7c12 */ /* 0x000fe2000f8ec0ff */
[----:B------:R-:W-:Y:S01]  /*1bd60*/  UISETP.NE.AND UP0, UPT, UR45, URZ, UPT ;  /* 0x0000003f2d00728c */ /* 0x000fe2000bf05270 */
[----:B------:R-:W-:Y:S01]  /*1bd70*/  SHF.R.U64 R2, R2, UR6, R3 ;  /* 0x0000000602027c19 */ /* 0x000fe20008001203 */
[----:B------:R-:W-:-:S04]  /*1bd80*/  ULDC UR6, c[0x0][0x638] ;  /* 0x00018e0000067ab9 */ /* 0x000fc80000000800 */
[----:B------:R-:W-:Y:S01]  /*1bd90*/  IMAD.MOV R3, RZ, RZ, -R2 ;  /* 0x000000ffff037224 */ /* 0x000fe200078e0a02 */
[----:B------:R-:W-:Y:S01]  /*1bda0*/  PLOP3.LUT P0, PT, PT, PT, UP0, 0x40, 0x0 ;  /* 0x000000000000781c */ /* 0x000fe20003f0e808 */
[----:B------:R-:W-:Y:S01]  /*1bdb0*/  IMAD R4, R2, UR5, R13 ;  /* 0x0000000502047c24 */ /* 0x000fe2000f8e020d */
[----:B------:R-:W-:Y:S01]  /*1bdc0*/  PLOP3.LUT P1, PT, PT, PT, UP0, 0x40, 0x0 ;  /* 0x000000000000781c */ /* 0x000fe20003f2e808 */
[----:B------:R-:W-:Y:S01]  /*1bdd0*/  IMAD R14, R3, UR6, R14 ;  /* 0x00000006030e7c24 */ /* 0x000fe2000f8e020e */
[----:B------:R-:W-:Y:S01]  /*1bde0*/  ULDC UR6, c[0x0][0x610] ;  /* 0x0001840000067ab9 */ /* 0x000fe20000000800 */
[----:B------:R-:W-:Y:S01]  /*1bdf0*/  LOP3.LUT R3, R12, UR4, RZ, 0xc0, !PT ;  /* 0x000000040c037c12 */ /* 0x000fe2000f8ec0ff */
[----:B------:R-:W-:Y:S01]  /*1be00*/  IMAD R9, R4, UR6, R9 ;  /* 0x0000000604097c24 */ /* 0x000fe2000f8e0209 */
[----:B------:R-:W-:Y:S01]  /*1be10*/  ULDC UR6, c[0x0][0x600] ;  /* 0x0001800000067ab9 */ /* 0x000fe20000000800 */
[----:B------:R-:W-:Y:S02]  /*1be20*/  MOV R4, 0x1 ;  /* 0x0000000100047802 */ /* 0x000fe40000000f00 */
[----:B------:R-:W-:-:S05]  /*1be30*/  IMAD R14, R14, UR6, R3 ;  /* 0x000000060e0e7c24 */ /* 0x000fca000f8e0203 */
[----:B------:R-:W-:Y:S02]  /*1be40*/  SEL R2, R14, R9, P0 ;  /* 0x000000090e027207 */ /* 0x000fe40000000000 */
[----:B------:R-:W-:-:S07]  /*1be50*/  SEL R3, R9, R14, P1 ;  /* 0x0000000e09037207 */ /* 0x000fce0000800000 */
.L_x_556:
[----:B------:R-:W-:Y:S05]  /*1be60*/  BSYNC B1 ;  /* 0x0000000000017941 */ /* 0x000fea0003800000 */
.L_x_555:
[----:B------:R-:W-:-:S13]  /*1be70*/  LOP3.LUT P0, RZ, R4, 0xff, RZ, 0xc0, !PT ;  /* 0x000000ff04ff7812 */ /* 0x000fda000780c0ff */
[----:B------:R-:W-:Y:S05]  /*1be80*/  @P0 BRA `(.L_x_559) ;  /* 0xfffffff400080947 */ /* 0x000fea000383ffff */
[----:B------:R-:W-:Y:S05]  /*1be90*/  BSYNC B0 ;  /* 0x0000000000007941 */ /* 0x000fea0003800000 */
.L_x_548:
[----:B------:R-:W-:-:S03]  /*1bea0*/  UMOV UR6, 0xffffffff ;  /* 0xffffffff00067882 */ /* 0x000fc60000000000 */
[----:B------:R-:W-:Y:S05]  /*1beb0*/  BRA.DIV UR6, `(.L_x_560) ;  /* 0x0000000606187947 */ /* 0x000fea000b800000 */
[----:B------:R-:W-:-:S13]  /*1bec0*/  ELECT P6, URZ, PT ;  /* 0x00000000003f782f */ /* 0x000fda00038c0000 */
.L_x_574:
[----:B------:R-:W-:Y:S04]  /*1bed0*/  BSSY B0, `(.L_x_561) ;  /* 0x000002c000007945 */ /* 0x000fe80003800000 */
[----:B------:R-:W-:Y:S05]  /*1bee0*/  @!P6 BRA `(.L_x_562) ;  /* 0x0000000000a8e947 */ /* 0x000fea0003800000 */
[----:B------:R-:W-:-:S04]  /*1bef0*/  ULOP3.LUT UR6, UR40, 0x2, URZ, 0xfc, !UPT ;  /* 0x0000000228067892 */ /* 0x000fc8000f8efc3f */
[----:B------:R-:W-:-:S06]  /*1bf00*/  UISETP.NE.AND UP0, UPT, UR6, 0x3, UPT ;  /* 0x000000030600788c */ /* 0x000fcc000bf05270 */
[----:B------:R-:W-:-:S13]  /*1bf10*/  PLOP3.LUT P0, PT, PT, PT, UP0, 0x80, 0x0 ;  /* 0x000000000000781c */ /* 0x000fda0003f0f008 */
[----:B------:R-:W-:Y:S05]  /*1bf20*/  @!P0 BRA `(.L_x_563) ;  /* 0x0000000000048947 */ /* 0x000fea0003800000 */
[----:B------:R-:W-:Y:S01]  /*1bf30*/  BPT.TRAP 0x1 ;  /* 0x000000040000795c */ /* 0x000fe20000300000 */
.L_x_563:
[----:B------:R-:W0:Y:S01]  /*1bf40*/  S2R R3, SR_CgaCtaId ;  /* 0x0000000000037919 */ /* 0x000e220000008800 */
[----:B------:R-:W-:-:S04]  /*1bf50*/  MOV R2, 0x400 ;  /* 0x0000040000027802 */ /* 0x000fc80000000f00 */
[----:B0-----:R-:W-:Y:S02]  /*1bf60*/  LEA R3, R3, R2, 0x18 ;  /* 0x0000000203037211 */ /* 0x001fe400078ec0ff */
[----:B------:R-:W-:-:S03]  /*1bf70*/  SHF.L.U32 R2, R0, 0x1f, RZ ;  /* 0x0000001f00027819 */ /* 0x000fc600000006ff */
[----:B------:R-:W-:-:S04]  /*1bf80*/  VIADD R3, R3, 0x20 ;  /* 0x0000002003037836 */ /* 0x000fc80000000000 */
[----:B------:R-:W-:-:S04]  /*1bf90*/  IMAD R5, R6, 0x8, R3 ;  /* 0x0000000806057824 */ /* 0x000fc800078e0203 */
[----:B------:R-:W0:Y:S02]  /*1bfa0*/  SYNCS.PHASECHK.TRANS64.TRYWAIT P0, [R5+URZ], R2 ;  /* 0x00000002050075a7 */ /* 0x000e24000800017f */
[----:B0-----:R-:W-:Y:S05]  /*1bfb0*/  @!P0 BRA `(.L_x_564) ;  /* 0x0000000000f88947 */ /* 0x001fea0003800000 */
.L_x_575:
[----:B------:R-:W-:-:S05]  /*1bfc0*/  VIADD R6, R6, 0x1 ;  /* 0x0000000106067836 */ /* 0x000fca0000000000 */
[----:B------:R-:W-:-:S04]  /*1bfd0*/  ISETP.NE.AND P0, PT, R6, 0x4, PT ;  /* 0x000000040600780c */ /* 0x000fc80003f05270 */
[----:B0-----:R-:W-:Y:S02]  /*1bfe0*/  SEL R5, RZ, 0x1, P0 ;  /* 0x00000001ff057807 */ /* 0x001fe40000000000 */
[----:B------:R-:W-:Y:S02]  /*1bff0*/  SEL R6, R6, RZ, P0 ;  /* 0x000000ff06067207 */ /* 0x000fe40000000000 */
[----:B------:R-:W-:Y:S02]  /*1c000*/  LOP3.LUT R5, R0, R5, RZ, 0x3c, !PT ;  /* 0x0000000500057212 */ /* 0x000fe400078e3cff */
[----:B------:R-:W-:Y:S02]  /*1c010*/  LEA R7, R6, R3, 0x3 ;  /* 0x0000000306077211 */ /* 0x000fe400078e18ff */
[----:B------:R-:W-:-:S04]  /*1c020*/  SHF.L.U32 R0, R5, 0x1f, RZ ;  /* 0x0000001f05007819 */ /* 0x000fc800000006ff */
[----:B------:R-:W0:Y:S02]  /*1c030*/  SYNCS.PHASECHK.TRANS64.TRYWAIT P0, [R7+URZ], R0 ;  /* 0x00000000070075a7 */ /* 0x000e24000800017f */
[----:B0-----:R-:W-:Y:S05]  /*1c040*/  @!P0 BRA `(.L_x_565) ;  /* 0x0000000000e88947 */ /* 0x001fea0003800000 */
.L_x_576:
[----:B0-----:R-:W-:-:S05]  /*1c050*/  VIADD R0, R6, 0x1 ;  /* 0x0000000106007836 */ /* 0x001fca0000000000 */
[----:B------:R-:W-:-:S04]  /*1c060*/  ISETP.NE.AND P0, PT, R0, 0x4, PT ;  /* 0x000000040000780c */ /* 0x000fc80003f05270 */
[----:B------:R-:W-:Y:S02]  /*1c070*/  SEL R2, RZ, 0x1, P0 ;  /* 0x00000001ff027807 */ /* 0x000fe40000000000 */
[----:B------:R-:W-:Y:S02]  /*1c080*/  SEL R4, R0, RZ, P0 ;  /* 0x000000ff00047207 */ /* 0x000fe40000000000 */
[----:B------:R-:W-:-:S03]  /*1c090*/  LOP3.LUT R5, R5, R2, RZ, 0x3c, !PT ;  /* 0x0000000205057212 */ /* 0x000fc600078e3cff */
[----:B------:R-:W-:Y:S01]  /*1c0a0*/  IMAD R7, R4, 0x8, R3 ;  /* 0x0000000804077824 */ /* 0x000fe200078e0203 */
[----:B------:R-:W-:-:S04]  /*1c0b0*/  SHF.L.U32 R0, R5, 0x1f, RZ ;  /* 0x0000001f05007819 */ /* 0x000fc800000006ff */
[----:B------:R-:W0:Y:S02]  /*1c0c0*/  SYNCS.PHASECHK.TRANS64.TRYWAIT P0, [R7+URZ], R0 ;  /* 0x00000000070075a7 */ /* 0x000e24000800017f */
[----:B0-----:R-:W-:Y:S05]  /*1c0d0*/  @!P0 BRA `(.L_x_566) ;  /* 0x0000000000d88947 */ /* 0x001fea0003800000 */
.L_x_577:
[----:B0-----:R-:W-:-:S05]  /*1c0e0*/  VIADD R0, R4, 0x1 ;  /* 0x0000000104007836 */ /* 0x001fca0000000000 */
[----:B------:R-:W-:-:S04]  /*1c0f0*/  ISETP.NE.AND P0, PT, R0, 0x4, PT ;  /* 0x000000040000780c */ /* 0x000fc80003f05270 */
[----:B------:R-:W-:Y:S02]  /*1c100*/  SEL R2, RZ, 0x1, P0 ;  /* 0x00000001ff027807 */ /* 0x000fe40000000000 */
[----:B------:R-:W-:Y:S02]  /*1c110*/  SEL R0, R0, RZ, P0 ;  /* 0x000000ff00007207 */ /* 0x000fe40000000000 */
[----:B------:R-:W-:Y:S02]  /*1c120*/  LOP3.LUT R2, R5, R2, RZ, 0x3c, !PT ;  /* 0x0000000205027212 */ /* 0x000fe400078e3cff */
[----:B------:R-:W-:Y:S02]  /*1c130*/  LEA R3, R0, R3, 0x3 ;  /* 0x0000000300037211 */ /* 0x000fe400078e18ff */
[----:B------:R-:W-:-:S07]  /*1c140*/  SHF.L.U32 R0, R2, 0x1f, RZ ;  /* 0x0000001f02007819 */ /* 0x000fce00000006ff */
.L_x_567:
[----:B0-----:R0:W1:Y:S02]  /*1c150*/  SYNCS.PHASECHK.TRANS64.TRYWAIT P0, [R3+URZ], R0 ;  /* 0x00000000030075a7 */ /* 0x001064000800017f */
[----:B-1----:R-:W-:Y:S05]  /*1c160*/  @!P0 NANOSLEEP.SYNCS 0x989680 ;  /* 0x009896800000895d */ /* 0x002fea0003900000 */
[----:B------:R-:W1:Y:S02]  /*1c170*/  @!P0 SYNCS.PHASECHK.TRANS64 P0, [R3+URZ], R0 ;  /* 0x00000000030085a7 */ /* 0x000e64000800007f */
[----:B-1----:R-:W-:Y:S05]  /*1c180*/  @!P0 BRA `(.L_x_567) ;  /* 0xfffffffc00f08947 */ /* 0x002fea000383ffff */
.L_x_562:
[----:B------:R-:W-:Y:S05]  /*1c190*/  BSYNC B0 ;  /* 0x0000000000007941 */ /* 0x000fea0003800000 */
.L_x_561:
[----:B------:R-:W-:Y:S05]  /*1c1a0*/  EXIT ;  /* 0x000000000000794d */ /* 0x000fea0003800000 */
.L_x_21:
[----:B-1----:R1:W2:Y:S02]  /*1c1b0*/  SYNCS.PHASECHK.TRANS64.TRYWAIT P1, [R4+URZ], R3 ;  /* 0x00000003040075a7 */ /* 0x0022a4000802017f */
[----:B--2---:R-:W-:Y:S05]  /*1c1c0*/  @!P1 NANOSLEEP.SYNCS 0x989680 ;  /* 0x009896800000995d */ /* 0x004fea0003900000 */
[----:B------:R-:W2:Y:S02]  /*1c1d0*/  @!P1 SYNCS.PHASECHK.TRANS64 P1, [R4+URZ], R3 ;  /* 0x00000003040095a7 */ /* 0x000ea4000802007f */
[----:B--2---:R-:W-:Y:S05]  /*1c1e0*/  @!P1 BRA `(.L_x_21) ;  /* 0xfffffffc00f09947 */ /* 0x004fea000383ffff */
[----:B------:R-:W-:Y:S05]  /*1c1f0*/  BRA `(.L_x_20) ;  /* 0xfffffe5400247947 */ /* 0x000fea000383ffff */
.L_x_26:
[----:B-1----:R1:W2:Y:S02]  /*1c200*/  SYNCS.PHASECHK.TRANS64.TRYWAIT P1, [R4+URZ], R5 ;  /* 0x00000005040075a7 */ /* 0x0022a4000802017f */
[----:B--2---:R-:W-:Y:S05]  /*1c210*/  @!P1 NANOSLEEP.SYNCS 0x989680 ;  /* 0x009896800000995d */ /* 0x004fea0003900000 */
[----:B------:R-:W2:Y:S02]  /*1c220*/  @!P1 SYNCS.PHASECHK.TRANS64 P1, [R4+URZ], R5 ;  /* 0x00000005040095a7 */ /* 0x000ea4000802007f */
[----:B--2---:R-:W-:Y:S05]  /*1c230*/  @!P1 BRA `(.L_x_26) ;  /* 0xfffffffc00f09947 */ /* 0x004fea000383ffff */
[----:B------:R-:W-:Y:S05]  /*1c240*/  BRA `(.L_x_25) ;  /* 0xfffffe8800b47947 */ /* 0x000fea000383ffff */
.L_x_549:
[----:B------:R-:W-:Y:S01]  /*1c250*/  BSSY B1, `(.L_x_568) ;  /* 0x0000006000017945 */ /* 0x000fe20003800000 */
[----:B------:R-:W-:-:S07]  /*1c260*/  IMAD.MOV.U32 R15, RZ, RZ, -0x1 ;  /* 0xffffffffff0f7424 */ /* 0x000fce00078e00ff */
[----:B------:R-:W-:Y:S05]  /*1c270*/  WARPSYNC.COLLECTIVE R15, `(.L_x_569) ;  /* 0x000000000f0c7348 */ /* 0x000fea0003c00000 */
[----:B------:R-:W-:Y:S02]  /*1c280*/  ELECT P6, UR62, PT ;  /* 0x00000000003e782f */ /* 0x000fe400038c0000 */
[----:B------:R-:W-:Y:S01]  /*1c290*/  MOV R14, UR62 ;  /* 0x0000003e000e7c02 */ /* 0x000fe20008000f00 */
[----:B------:R-:W-:Y:S10]  /*1c2a0*/  ENDCOLLECTIVE ;  /* 0x000000000000791b */ /* 0x000ff40003800000 */
.L_x_569:
[----:B------:R-:W-:Y:S05]  /*1c2b0*/  BSYNC B1 ;  /* 0x0000000000017941 */ /* 0x000fea0003800000 */
.L_x_568:
[----:B------:R-:W-:Y:S05]  /*1c2c0*/  BRA `(.L_x_570) ;  /* 0xfffffff000047947 */ /* 0x000fea000383ffff */
.L_x_552:
[----:B0-----:R0:W1:Y:S02]  /*1c2d0*/  SYNCS.PHASECHK.TRANS64.TRYWAIT P0, [R15+URZ+0x20], R14 ;  /* 0x0000200e0f0075a7 */ /* 0x001064000800017f */
[----:B-1----:R-:W-:Y:S05]  /*1c2e0*/  @!P0 NANOSLEEP.SYNCS 0x989680 ;  /* 0x009896800000895d */ /* 0x002fea0003900000 */
[----:B------:R-:W1:Y:S02]  /*1c2f0*/  @!P0 SYNCS.PHASECHK.TRANS64 P0, [R15+URZ+0x20], R14 ;  /* 0x0000200e0f0085a7 */ /* 0x000e64000800007f */
[----:B-1----:R-:W-:Y:S05]  /*1c300*/  @!P0 BRA `(.L_x_552) ;  /* 0xfffffffc00f08947 */ /* 0x002fea000383ffff */
[----:B------:R-:W-:Y:S05]  /*1c310*/  BRA `(.L_x_571) ;  /* 0xfffffff0003c7947 */ /* 0x000fea000383ffff */
.L_x_560:
[----:B------:R-:W-:Y:S01]  /*1c320*/  BSSY B0, `(.L_x_572) ;  /* 0x0000006000007945 */ /* 0x000fe20003800000 */
[----:B------:R-:W-:-:S07]  /*1c330*/  IMAD.MOV.U32 R15, RZ, RZ, -0x1 ;  /* 0xffffffffff0f7424 */ /* 0x000fce00078e00ff */
[----:B------:R-:W-:Y:S05]  /*1c340*/  WARPSYNC.COLLECTIVE R15, `(.L_x_573) ;  /* 0x000000000f0c7348 */ /* 0x000fea0003c00000 */
[----:B------:R-:W-:Y:S02]  /*1c350*/  ELECT P6, UR62, PT ;  /* 0x00000000003e782f */ /* 0x000fe400038c0000 */
[----:B------:R-:W-:Y:S01]  /*1c360*/  MOV R14, UR62 ;  /* 0x0000003e000e7c02 */ /* 0x000fe20008000f00 */
[----:B------:R-:W-:Y:S10]  /*1c370*/  ENDCOLLECTIVE ;  /* 0x000000000000791b */ /* 0x000ff40003800000 */
.L_x_573:
[----:B------:R-:W-:Y:S05]  /*1c380*/  BSYNC B0 ;  /* 0x0000000000007941 */ /* 0x000fea0003800000 */
.L_x_572:
[----:B------:R-:W-:Y:S05]  /*1c390*/  BRA `(.L_x_574) ;  /* 0xfffffff800cc7947 */ /* 0x000fea000383ffff */
.L_x_564:
[----:B0-----:R0:W1:Y:S02]  /*1c3a0*/  SYNCS.PHASECHK.TRANS64.TRYWAIT P0, [R5+URZ], R2 ;  /* 0x00000002050075a7 */ /* 0x001064000800017f */
[----:B-1----:R-:W-:Y:S05]  /*1c3b0*/  @!P0 NANOSLEEP.SYNCS 0x989680 ;  /* 0x009896800000895d */ /* 0x002fea0003900000 */
[----:B------:R-:W1:Y:S02]  /*1c3c0*/  @!P0 SYNCS.PHASECHK.TRANS64 P0, [R5+URZ], R2 ;  /* 0x00000002050085a7 */ /* 0x000e64000800007f */
[----:B-1----:R-:W-:Y:S05]  /*1c3d0*/  @!P0 BRA `(.L_x_564) ;  /* 0xfffffffc00f08947 */ /* 0x002fea000383ffff */
[----:B------:R-:W-:Y:S05]  /*1c3e0*/  BRA `(.L_x_575) ;  /* 0xfffffff800f47947 */ /* 0x000fea000383ffff */
.L_x_565:
[----:B0-----:R0:W1:Y:S02]  /*1c3f0*/  SYNCS.PHASECHK.TRANS64.TRYWAIT P0, [R7+URZ], R0 ;  /* 0x00000000070075a7 */ /* 0x001064000800017f */
[----:B-1----:R-:W-:Y:S05]  /*1c400*/  @!P0 NANOSLEEP.SYNCS 0x989680 ;  /* 0x009896800000895d */ /* 0x002fea0003900000 */
[----:B------:R-:W1:Y:S02]  /*1c410*/  @!P0 SYNCS.PHASECHK.TRANS64 P0, [R7+URZ], R0 ;  /* 0x00000000070085a7 */ /* 0x000e64000800007f */
[----:B-1----:R-:W-:Y:S05]  /*1c420*/  @!P0 BRA `(.L_x_565) ;  /* 0xfffffffc00f08947 */ /* 0x002fea000383ffff */
[----:B------:R-:W-:Y:S05]  /*1c430*/  BRA `(.L_x_576) ;  /* 0xfffffffc00047947 */ /* 0x000fea000383ffff */
.L_x_566:
[----:B0-----:R0:W1:Y:S02]  /*1c440*/  SYNCS.PHASECHK.TRANS64.TRYWAIT P0, [R7+URZ], R0 ;  /* 0x00000000070075a7 */ /* 0x001064000800017f */
[----:B-1----:R-:W-:Y:S05]  /*1c450*/  @!P0 NANOSLEEP.SYNCS 0x989680 ;  /* 0x009896800000895d */ /* 0x002fea0003900000 */
[----:B------:R-:W1:Y:S02]  /*1c460*/  @!P0 SYNCS.PHASECHK.TRANS64 P0, [R7+URZ], R0 ;  /* 0x00000000070085a7 */ /* 0x000e64000800007f */
[----:B-1----:R-:W-:Y:S05]  /*1c470*/  @!P0 BRA `(.L_x_566) ;  /* 0xfffffffc00f08947 */ /* 0x002fea000383ffff */
[----:B------:R-:W-:Y:S05]  /*1c480*/  BRA `(.L_x_577) ;  /* 0xfffffffc00147947 */ /* 0x000fea000383ffff */
.L_x_578:
[----:B------:R-:W-:-:S00]  /*1c490*/  BRA `(.L_x_578) ;  /* 0xfffffffc00fc7947 */ /* 0x000fc0000383ffff */
[----:B------:R-:W-:-:S00]  /*1c4a0*/  NOP ;  /* 0x0000000000007918 */ /* 0x000fc00000000000 */
        /* <DEDUP_REMOVED lines=13> */
.L_x_579:


//--------------------- .nv.global.init           --------------------------
	.section	.nv.global.init,"aw",@progbits
.nv.global.init:
	.type		$str$22,@object
	.size		$str$22,($str$23 - $str$22)
$str$22:
        /*0000*/ 	.byte	0x6b, 0x5f, 0x74, 0x69, 0x6c, 0x65, 0x5f, 0x63, 0x6f, 0x75, 0x6e, 0x74, 0x20, 0x3e, 0x3d, 0x20
        /*0010*/ 	.byte	0x31, 0x00
	.type		$str$23,@object
	.size		$str$23,(__unnamed_1 - $str$23)
$str$23:
        /*0012*/ 	.byte	0x2f, 0x74, 0x6d, 0x70, 0x2f, 0x63, 0x75, 0x74, 0x6c, 0x61, 0x73, 0x73, 0x5f, 0x73, 0x77, 0x65
        /*0022*/ 	.byte	0x65, 0x70, 0x5f, 0x73, 0x72, 0x63, 0x2f, 0x69, 0x6e, 0x63, 0x6c, 0x75, 0x64, 0x65, 0x2f, 0x63
        /*0032*/ 	.byte	0x75, 0x74, 0x6c, 0x61, 0x73, 0x73, 0x2f, 0x67, 0x65, 0x6d, 0x6d, 0x2f, 0x63, 0x6f, 0x6c, 0x6c
        /*0042*/ 	.byte	0x65, 0x63, 0x74, 0x69, 0x76, 0x65, 0x2f, 0x73, 0x6d, 0x39, 0x30, 0x5f, 0x6d, 0x6d, 0x61, 0x5f
        /*0052*/ 	.byte	0x74, 0x6d, 0x61, 0x5f, 0x67, 0x6d, 0x6d, 0x61, 0x5f, 0x73, 0x73, 0x5f, 0x77, 0x61, 0x72, 0x70
        /*0062*/ 	.byte	0x73, 0x70, 0x65, 0x63, 0x69, 0x61, 0x6c, 0x69, 0x7a, 0x65, 0x64, 0x2e, 0x68, 0x70, 0x70, 0x00
	.type		__unnamed_1,@object
	.size		__unnamed_1,(.L_0 - __unnamed_1)
__unnamed_1:
        /* <DEDUP_REMOVED lines=182> */
        /*0bd2*/ 	.byte	0x5d, 0x00
.L_0:


//--------------------- .nv.shared._ZN7cutlass13device_kernelINS_4gemm6kernel13GemmUniversalIN4cute5tupleIJiiiiEEENS1_10collective13CollectiveMmaINS1_34MainloopSm90TmaGmmaWarpSpecializedILi4ENS5_IJNS4_1CILi1EEENSA_ILi2EEESB_EEENS1_35KernelTmaWarpSpecializedCooperativeEEENS5_IJNSA_ILi256EEESG_NSA_ILi64EEEEEENS_10bfloat16_tENS5_IJlSB_lEEESJ_SK_NS4_8TiledMMAINS4_8MMA_AtomIJNS4_4SM904GMMA28MMA_64x256x16_F32BF16BF16_SSILNSO_5MajorE0ELSQ_0ELNSO_7ScaleInE1ELSR_1EEEEEENS4_6LayoutINS5_IJSC_SB_SB_EEENS5_IJSB_NSA_ILi0EEESW_EEEEENS5_IJNS4_10UnderscoreESZ_SZ_EEEEENS4_23SM90_TMA_LOAD_MULTICASTENS4_14ComposedLayoutINS4_7SwizzleILi3ELi4ELi3EEENS4_18smem_ptr_flag_bitsILi16EEENSU_INS5_IJNSA_ILi8EEESH_EEENS5_IJSH_SB_EEEEEEEvNS4_8identityENS4_13SM90_TMA_LOADES1C_vS1D_EENS_8epilogue10collective6detail29Sm90TmaWarpSpecializedAdapterINS1H_15DefaultEpilogueISJ_SK_SK_NS1G_6thread17LinearCombinationISJ_Li1EffLNS1L_9ScaleType4KindE0ELNS_15FloatRoundStyleE2ESJ_EENS1_15EpilogueDefaultEEEEEvvEEEEvNT_6ParamsE --------------------------
	.section	.nv.shared._ZN7cutlass13device_kernelINS_4gemm6kernel13GemmUniversalIN4cute5tupleIJiiiiEEENS1_10collective13CollectiveMmaINS1_34MainloopSm90TmaGmmaWarpSpecializedILi4ENS5_IJNS4_1CILi1EEENSA_ILi2EEESB_EEENS1_35KernelTmaWarpSpecializedCooperativeEEENS5_IJNSA_ILi256EEESG_NSA_ILi64EEEEEENS_10bfloat16_tENS5_IJlSB_lEEESJ_SK_NS4_8TiledMMAINS4_8MMA_AtomIJNS4_4SM904GMMA28MMA_64x256x16_F32BF16BF16_SSILNSO_5MajorE0ELSQ_0ELNSO_7ScaleInE1ELSR_1EEEEEENS4_6LayoutINS5_IJSC_SB_SB_EEENS5_IJSB_NSA_ILi0EEESW_EEEEENS5_IJNS4_10UnderscoreESZ_SZ_EEEEENS4_23SM90_TMA_LOAD_MULTICASTENS4_14ComposedLayoutINS4_7SwizzleILi3ELi4ELi3EEENS4_18smem_ptr_flag_bitsILi16EEENSU_INS5_IJNSA_ILi8EEESH_EEENS5_IJSH_SB_EEEEEEEvNS4_8identityENS4_13SM90_TMA_LOADES1C_vS1D_EENS_8epilogue10collective6detail29Sm90TmaWarpSpecializedAdapterINS1H_15DefaultEpilogueISJ_SK_SK_NS1G_6thread17LinearCombinationISJ_Li1EffLNS1L_9ScaleType4KindE0ELNS_15FloatRoundStyleE2ESJ_EENS1_15EpilogueDefaultEEEEEvvEEEEvNT_6ParamsE,"aw",@nobits
	.sectionflags	@""
	.align	16
	.zero		1024


//--------------------- .nv.shared.reserved.0     --------------------------
	.section	.nv.shared.reserved.0,"aw",@nobits
	.weak		__nv_reservedSMEM_offset_0_alias
	.size		__nv_reservedSMEM_offset_0_alias, 0, 0
	.other		__nv_reservedSMEM_offset_0_alias,@"STO_CUDA_RESERVED_SHARED STV_DEFAULT"
__nv_reservedSMEM_offset_0_alias:
	.zero		0


//--------------------- .nv.global                --------------------------
	.section	.nv.global,"aw",@nobits
.nv.global:
	.type		_ZN39_INTERNAL_c0660630_4_k_cu_c21c1879_30664cute1_E,@object
	.size		_ZN39_INTERNAL_c0660630_4_k_cu_c21c1879_30664cute1_E,(_ZN39_INTERNAL_c0660630_4_k_cu_c21c1879_30664cuda3std3__45__cpo6cbeginE - _ZN39_INTERNAL_c0660630_4_k_cu_c21c1879_30664cute1_E)
_ZN39_INTERNAL_c0660630_4_k_cu_c21c1879_30664cute1_E:
	.zero		1
	.type		_ZN39_INTERNAL_c0660630_4_k_cu_c21c1879_30664cuda3std3__45__cpo6cbeginE,@object
	.size		_ZN39_INTERNAL_c0660630_4_k_cu_c21c1879_30664cuda3std3__45__cpo6cbeginE,(_ZN39_INTERNAL_c0660630_4_k_cu_c21c1879_30664cuda3std3__48in_placeE - _ZN39_INTERNAL_c0660630_4_k_cu_c21c1879_30664cuda3std3__45__cpo6cbeginE)
_ZN39_INTERNAL_c0660630_4_k_cu_c21c1879_30664cuda3std3__45__cpo6cbeginE:
	.zero		1
	.type		_ZN39_INTERNAL_c0660630_4_k_cu_c21c1879_30664cuda3std3__48in_placeE,@object
	.size		_ZN39_INTERNAL_c0660630_4_k_cu_c21c1879_30664cuda3std3__48in_placeE,(_ZN39_INTERNAL_c0660630_4_k_cu_c21c1879_30664cuda3std6ranges3__45__cpo9iter_moveE - _ZN39_INTERNAL_c0660630_4_k_cu_c21c1879_30664cuda3std3__48in_placeE)
_ZN39_INTERNAL_c0660630_4_k_cu_c21c1879_30664cuda3std3__48in_placeE:
	.zero		1
	.type		_ZN39_INTERNAL_c0660630_4_k_cu_c21c1879_30664cuda3std6ranges3__45__cpo9iter_moveE,@object
	.size		_ZN39_INTERNAL_c0660630_4_k_cu_c21c1879_30664cuda3std6ranges3__45__cpo9iter_moveE,(_ZN39_INTERNAL_c0660630_4_k_cu_c21c1879_30664cuda3std3__45__cpo5beginE - _ZN39_INTERNAL_c0660630_4_k_cu_c21c1879_30664cuda3std6ranges3__45__cpo9iter_moveE)
_ZN39_INTERNAL_c0660630_4_k_cu_c21c1879_30664cuda3std6ranges3__45__cpo9iter_moveE:
	.zero		1
	.type		_ZN39_INTERNAL_c0660630_4_k_cu_c21c1879_30664cuda3std3__45__cpo5beginE,@object
	.size		_ZN39_INTERNAL_c0660630_4_k_cu_c21c1879_30664cuda3std3__45__cpo5beginE,(_ZN39_INTERNAL_c0660630_4_k_cu_c21c1879_30664cuda3std3__441_GLOBAL__N__c0660630_4_k_cu_c21c1879_30666ignoreE - _ZN39_INTERNAL_c0660630_4_k_cu_c21c1879_30664cuda3std3__45__cpo5beginE)
_ZN39_INTERNAL_c0660630_4_k_cu_c21c1879_30664cuda3std3__45__cpo5beginE:
	.zero		1
	.type		_ZN39_INTERNAL_c0660630_4_k_cu_c21c1879_30664cuda3std3__441_GLOBAL__N__c0660630_4_k_cu_c21c1879_30666ignoreE,@object
	.size		_ZN39_INTERNAL_c0660630_4_k_cu_c21c1879_30664cuda3std3__441_GLOBAL__N__c0660630_4_k_cu_c21c1879_30666ignoreE,(_ZN39_INTERNAL_c0660630_4_k_cu_c21c1879_30664cute7productE - _ZN39_INTERNAL_c0660630_4_k_cu_c21c1879_30664cuda3std3__441_GLOBAL__N__c0660630_4_k_cu_c21c1879_30666ignoreE)
_ZN39_INTERNAL_c0660630_4_k_cu_c21c1879_30664cuda3std3__441_GLOBAL__N__c0660630_4_k_cu_c21c1879_30666ignoreE:
	.zero		1
	.type		_ZN39_INTERNAL_c0660630_4_k_cu_c21c1879_30664cute7productE,@object
	.size		_ZN39_INTERNAL_c0660630_4_k_cu_c21c1879_30664cute7productE,(_ZN39_INTERNAL_c0660630_4_k_cu_c21c1879_30664cuda3std3__45__cpo3endE - _ZN39_INTERNAL_c0660630_4_k_cu_c21c1879_30664cute7productE)
_ZN39_INTERNAL_c0660630_4_k_cu_c21c1879_30664cute7productE:
	.zero		1
	.type		_ZN39_INTERNAL_c0660630_4_k_cu_c21c1879_30664cuda3std3__45__cpo3endE,@object
	.size		_ZN39_INTERNAL_c0660630_4_k_cu_c21c1879_30664cuda3std3__45__cpo3endE,(_ZN39_INTERNAL_c0660630_4_k_cu_c21c1879_30664cuda3std3__419piecewise_constructE - _ZN39_INTERNAL_c0660630_4_k_cu_c21c1879_30664cuda3std3__45__cpo3endE)
_ZN39_INTERNAL_c0660630_4_k_cu_c21c1879_30664cuda3std3__45__cpo3endE:
	.zero		1
	.type		_ZN39_INTERNAL_c0660630_4_k_cu_c21c1879_30664cuda3std3__419piecewise_constructE,@object
	.size		_ZN39_INTERNAL_c0660630_4_k_cu_c21c1879_30664cuda3std3__419piecewise_constructE,(_ZN39_INTERNAL_c0660630_4_k_cu_c21c1879_30664cuda3std3__45__cpo4cendE - _ZN39_INTERNAL_c0660630_4_k_cu_c21c1879_30664cuda3std3__419piecewise_constructE)
_ZN39_INTERNAL_c0660630_4_k_cu_c21c1879_30664cuda3std3__419piecewise_constructE:
	.zero		1
	.type		_ZN39_INTERNAL_c0660630_4_k_cu_c21c1879_30664cuda3std3__45__cpo4cendE,@object
	.size		_ZN39_INTERNAL_c0660630_4_k_cu_c21c1879_30664cuda3std3__45__cpo4cendE,(_ZN39_INTERNAL_c0660630_4_k_cu_c21c1879_30664cuda3std6ranges3__45__cpo4swapE - _ZN39_INTERNAL_c0660630_4_k_cu_c21c1879_30664cuda3std3__45__cpo4cendE)
_ZN39_INTERNAL_c0660630_4_k_cu_c21c1879_30664cuda3std3__45__cpo4cendE:
	.zero		1
	.type		_ZN39_INTERNAL_c0660630_4_k_cu_c21c1879_30664cuda3std6ranges3__45__cpo4swapE,@object
	.size		_ZN39_INTERNAL_c0660630_4_k_cu_c21c1879_30664cuda3std6ranges3__45__cpo4swapE,(.L_8 - _ZN39_INTERNAL_c0660630_4_k_cu_c21c1879_30664cuda3std6ranges3__45__cpo4swapE)
_ZN39_INTERNAL_c0660630_4_k_cu_c21c1879_30664cuda3std6ranges3__45__cpo4swapE:
	.zero		1
.L_8:


//--------------------- .nv.constant0._ZN7cutlass13device_kernelINS_4gemm6kernel13GemmUniversalIN4cute5tupleIJiiiiEEENS1_10collective13CollectiveMmaINS1_34MainloopSm90TmaGmmaWarpSpecializedILi4ENS5_IJNS4_1CILi1EEENSA_ILi2EEESB_EEENS1_35KernelTmaWarpSpecializedCooperativeEEENS5_IJNSA_ILi256EEESG_NSA_ILi64EEEEEENS_10bfloat16_tENS5_IJlSB_lEEESJ_SK_NS4_8TiledMMAINS4_8MMA_AtomIJNS4_4SM904GMMA28MMA_64x256x16_F32BF16BF16_SSILNSO_5MajorE0ELSQ_0ELNSO_7ScaleInE1ELSR_1EEEEEENS4_6LayoutINS5_IJSC_SB_SB_EEENS5_IJSB_NSA_ILi0EEESW_EEEEENS5_IJNS4_10UnderscoreESZ_SZ_EEEEENS4_23SM90_TMA_LOAD_MULTICASTENS4_14ComposedLayoutINS4_7SwizzleILi3ELi4ELi3EEENS4_18smem_ptr_flag_bitsILi16EEENSU_INS5_IJNSA_ILi8EEESH_EEENS5_IJSH_SB_EEEEEEEvNS4_8identityENS4_13SM90_TMA_LOADES1C_vS1D_EENS_8epilogue10collective6detail29Sm90TmaWarpSpecializedAdapterINS1H_15DefaultEpilogueISJ_SK_SK_NS1G_6thread17LinearCombinationISJ_Li1EffLNS1L_9ScaleType4KindE0ELNS_15FloatRoundStyleE2ESJ_EENS1_15EpilogueDefaultEEEEEvvEEEEvNT_6ParamsE --------------------------
	.section	.nv.constant0._ZN7cutlass13device_kernelINS_4gemm6kernel13GemmUniversalIN4cute5tupleIJiiiiEEENS1_10collective13CollectiveMmaINS1_34MainloopSm90TmaGmmaWarpSpecializedILi4ENS5_IJNS4_1CILi1EEENSA_ILi2EEESB_EEENS1_35KernelTmaWarpSpecializedCooperativeEEENS5_IJNSA_ILi256EEESG_NSA_ILi64EEEEEENS_10bfloat16_tENS5_IJlSB_lEEESJ_SK_NS4_8TiledMMAINS4_8MMA_AtomIJNS4_4SM904GMMA28MMA_64x256x16_F32BF16BF16_SSILNSO_5MajorE0ELSQ_0ELNSO_7ScaleInE1ELSR_1EEEEEENS4_6LayoutINS5_IJSC_SB_SB_EEENS5_IJSB_NSA_ILi0EEESW_EEEEENS5_IJNS4_10UnderscoreESZ_SZ_EEEEENS4_23SM90_TMA_LOAD_MULTICASTENS4_14ComposedLayoutINS4_7SwizzleILi3ELi4ELi3EEENS4_18smem_ptr_flag_bitsILi16EEENSU_INS5_IJNSA_ILi8EEESH_EEENS5_IJSH_SB_EEEEEEEvNS4_8identityENS4_13SM90_TMA_LOADES1C_vS1D_EENS_8epilogue10collective6detail29Sm90TmaWarpSpecializedAdapterINS1H_15DefaultEpilogueISJ_SK_SK_NS1G_6thread17LinearCombinationISJ_Li1EffLNS1L_9ScaleType4KindE0ELNS_15FloatRoundStyleE2ESJ_EENS1_15EpilogueDefaultEEEEEvvEEEEvNT_6ParamsE,"a",@progbits
	.sectionflags	@""
	.align	4
.nv.constant0._ZN7cutlass13device_kernelINS_4gemm6kernel13GemmUniversalIN4cute5tupleIJiiiiEEENS1_10collective13CollectiveMmaINS1_34MainloopSm90TmaGmmaWarpSpecializedILi4ENS5_IJNS4_1CILi1EEENSA_ILi2EEESB_EEENS1_35KernelTmaWarpSpecializedCooperativeEEENS5_IJNSA_ILi256EEESG_NSA_ILi64EEEEEENS_10bfloat16_tENS5_IJlSB_lEEESJ_SK_NS4_8TiledMMAINS4_8MMA_AtomIJNS4_4SM904GMMA28MMA_64x256x16_F32BF16BF16_SSILNSO_5MajorE0ELSQ_0ELNSO_7ScaleInE1ELSR_1EEEEEENS4_6LayoutINS5_IJSC_SB_SB_EEENS5_IJSB_NSA_ILi0EEESW_EEEEENS5_IJNS4_10UnderscoreESZ_SZ_EEEEENS4_23SM90_TMA_LOAD_MULTICASTENS4_14ComposedLayoutINS4_7SwizzleILi3ELi4ELi3EEENS4_18smem_ptr_flag_bitsILi16EEENSU_INS5_IJNSA_ILi8EEESH_EEENS5_IJSH_SB_EEEEEEEvNS4_8identityENS4_13SM90_TMA_LOADES1C_vS1D_EENS_8epilogue10collective6detail29Sm90TmaWarpSpecializedAdapterINS1H_15DefaultEpilogueISJ_SK_SK_NS1G_6thread17LinearCombinationISJ_Li1EffLNS1L_9ScaleType4KindE0ELNS_15FloatRoundStyleE2ESJ_EENS1_15EpilogueDefaultEEEEEvvEEEEvNT_6ParamsE:
	.zero		1664


//--------------------- SYMBOLS --------------------------

	.type		.nv.reservedSmem.offset0,@object
	.size		.nv.reservedSmem.offset0,0x4
	.type		__assertfail,@function
